//
// Generated by NVIDIA NVVM Compiler
//
// Compiler Build ID: CL-36424714
// Cuda compilation tools, release 13.0, V13.0.88
// Based on NVVM 20.0.0
//

.version 9.0
.target sm_100
.address_size 64

	// .globl	_Z36flash_attention_kernel_v2_single_gpuPKfS0_S0_PfS1_iif
// _ZZ36flash_attention_kernel_v2_single_gpuPKfS0_S0_PfS1_iifE6K_tile has been demoted
// _ZZ36flash_attention_kernel_v2_single_gpuPKfS0_S0_PfS1_iifE6V_tile has been demoted

.visible .entry _Z36flash_attention_kernel_v2_single_gpuPKfS0_S0_PfS1_iif(
	.param .u64 .ptr .align 1 _Z36flash_attention_kernel_v2_single_gpuPKfS0_S0_PfS1_iif_param_0,
	.param .u64 .ptr .align 1 _Z36flash_attention_kernel_v2_single_gpuPKfS0_S0_PfS1_iif_param_1,
	.param .u64 .ptr .align 1 _Z36flash_attention_kernel_v2_single_gpuPKfS0_S0_PfS1_iif_param_2,
	.param .u64 .ptr .align 1 _Z36flash_attention_kernel_v2_single_gpuPKfS0_S0_PfS1_iif_param_3,
	.param .u64 .ptr .align 1 _Z36flash_attention_kernel_v2_single_gpuPKfS0_S0_PfS1_iif_param_4,
	.param .u32 _Z36flash_attention_kernel_v2_single_gpuPKfS0_S0_PfS1_iif_param_5,
	.param .u32 _Z36flash_attention_kernel_v2_single_gpuPKfS0_S0_PfS1_iif_param_6,
	.param .f32 _Z36flash_attention_kernel_v2_single_gpuPKfS0_S0_PfS1_iif_param_7
)
{
	.local .align 16 .b8 	__local_depot0[384];
	.reg .b64 	%SP;
	.reg .b64 	%SPL;
	.reg .pred 	%p<120>;
	.reg .b32 	%r<279>;
	.reg .b32 	%f<1071>;
	.reg .b64 	%rd<102>;
	.reg .b64 	%fd<2>;
	// demoted variable
	.shared .align 4 .b8 _ZZ36flash_attention_kernel_v2_single_gpuPKfS0_S0_PfS1_iifE6K_tile[8192];
	// demoted variable
	.shared .align 4 .b8 _ZZ36flash_attention_kernel_v2_single_gpuPKfS0_S0_PfS1_iifE6V_tile[8192];
	mov.u64 	%SPL, __local_depot0;
	ld.param.u64 	%rd25, [_Z36flash_attention_kernel_v2_single_gpuPKfS0_S0_PfS1_iif_param_0];
	ld.param.u64 	%rd22, [_Z36flash_attention_kernel_v2_single_gpuPKfS0_S0_PfS1_iif_param_1];
	ld.param.u64 	%rd23, [_Z36flash_attention_kernel_v2_single_gpuPKfS0_S0_PfS1_iif_param_2];
	ld.param.u64 	%rd26, [_Z36flash_attention_kernel_v2_single_gpuPKfS0_S0_PfS1_iif_param_3];
	ld.param.u32 	%r67, [_Z36flash_attention_kernel_v2_single_gpuPKfS0_S0_PfS1_iif_param_5];
	ld.param.u32 	%r68, [_Z36flash_attention_kernel_v2_single_gpuPKfS0_S0_PfS1_iif_param_6];
	cvta.to.global.u64 	%rd1, %rd25;
	cvta.to.global.u64 	%rd2, %rd26;
	add.u64 	%rd3, %SPL, 0;
	add.u64 	%rd4, %SPL, 256;
	mov.u32 	%r69, %ctaid.x;
	shl.b32 	%r70, %r69, 4;
	mov.u32 	%r1, %tid.y;
	add.s32 	%r2, %r70, %r1;
	setp.ge.s32 	%p1, %r2, %r67;
	@%p1 bra 	$L__BB0_136;
	mov.f32 	%f996, 0f00000000;
	st.local.v4.f32 	[%rd3], {%f996, %f996, %f996, %f996};
	st.local.v4.f32 	[%rd3+16], {%f996, %f996, %f996, %f996};
	st.local.v4.f32 	[%rd3+32], {%f996, %f996, %f996, %f996};
	st.local.v4.f32 	[%rd3+48], {%f996, %f996, %f996, %f996};
	st.local.v4.f32 	[%rd3+64], {%f996, %f996, %f996, %f996};
	st.local.v4.f32 	[%rd3+80], {%f996, %f996, %f996, %f996};
	st.local.v4.f32 	[%rd3+96], {%f996, %f996, %f996, %f996};
	st.local.v4.f32 	[%rd3+112], {%f996, %f996, %f996, %f996};
	st.local.v4.f32 	[%rd3+128], {%f996, %f996, %f996, %f996};
	st.local.v4.f32 	[%rd3+144], {%f996, %f996, %f996, %f996};
	st.local.v4.f32 	[%rd3+160], {%f996, %f996, %f996, %f996};
	st.local.v4.f32 	[%rd3+176], {%f996, %f996, %f996, %f996};
	st.local.v4.f32 	[%rd3+192], {%f996, %f996, %f996, %f996};
	st.local.v4.f32 	[%rd3+208], {%f996, %f996, %f996, %f996};
	st.local.v4.f32 	[%rd3+224], {%f996, %f996, %f996, %f996};
	st.local.v4.f32 	[%rd3+240], {%f996, %f996, %f996, %f996};
	mov.u32 	%r3, %tid.x;
	mov.u32 	%r4, %ntid.x;
	mul.lo.s32 	%r5, %r68, %r2;
	and.b32  	%r6, %r68, 15;
	and.b32  	%r7, %r68, 7;
	and.b32  	%r8, %r68, 2147483632;
	and.b32  	%r9, %r68, 3;
	shl.b32 	%r10, %r4, 2;
	cvta.to.global.u64 	%rd5, %rd22;
	cvta.to.global.u64 	%rd6, %rd23;
	mov.b32 	%r255, 0;
	mov.f32 	%f995, 0fFF7FFFFF;
$L__BB0_2:
	mov.f32 	%f1, %f995;
	setp.gt.u32 	%p2, %r1, 31;
	shl.b32 	%r12, %r255, 5;
	@%p2 bra 	$L__BB0_8;
	mov.u32 	%r256, %r1;
$L__BB0_4:
	setp.ge.s32 	%p3, %r3, %r68;
	add.s32 	%r14, %r256, %r12;
	setp.ge.s32 	%p4, %r14, %r67;
	or.pred  	%p5, %p4, %p3;
	@%p5 bra 	$L__BB0_7;
	shl.b32 	%r72, %r256, 8;
	shl.b32 	%r73, %r3, 2;
	add.s32 	%r258, %r73, %r72;
	mad.lo.s32 	%r257, %r14, %r68, %r3;
	mov.u32 	%r259, %r3;
$L__BB0_6:
	mul.wide.s32 	%rd29, %r257, 4;
	add.s64 	%rd30, %rd5, %rd29;
	ld.global.f32 	%f187, [%rd30];
	mov.u32 	%r74, _ZZ36flash_attention_kernel_v2_single_gpuPKfS0_S0_PfS1_iifE6K_tile;
	add.s32 	%r75, %r74, %r258;
	st.shared.f32 	[%r75], %f187;
	add.s64 	%rd31, %rd6, %rd29;
	ld.global.f32 	%f188, [%rd31];
	mov.u32 	%r76, _ZZ36flash_attention_kernel_v2_single_gpuPKfS0_S0_PfS1_iifE6V_tile;
	add.s32 	%r77, %r76, %r258;
	st.shared.f32 	[%r77], %f188;
	add.s32 	%r259, %r259, %r4;
	add.s32 	%r258, %r258, %r10;
	add.s32 	%r257, %r257, %r4;
	setp.lt.s32 	%p6, %r259, %r68;
	@%p6 bra 	$L__BB0_6;
$L__BB0_7:
	mov.u32 	%r78, %ntid.y;
	add.s32 	%r256, %r256, %r78;
	setp.lt.u32 	%p7, %r256, 32;
	@%p7 bra 	$L__BB0_4;
$L__BB0_8:
	setp.lt.s32 	%p8, %r68, 1;
	bar.sync 	0;
	@%p8 bra 	$L__BB0_26;
	mov.b32 	%r260, 0;
$L__BB0_10:
	add.s32 	%r111, %r12, %r260;
	setp.lt.s32 	%p41, %r111, %r67;
	mov.f32 	%f998, 0fFF7FFFFF;
	@%p41 bra 	$L__BB0_13;
$L__BB0_11:
	ld.param.f32 	%f994, [_Z36flash_attention_kernel_v2_single_gpuPKfS0_S0_PfS1_iif_param_7];
	mul.f32 	%f314, %f994, %f998;
	mul.wide.u32 	%rd54, %r260, 4;
	add.s64 	%rd55, %rd4, %rd54;
	st.local.f32 	[%rd55], %f314;
	add.s32 	%r260, %r260, 1;
	setp.ne.s32 	%p51, %r260, 32;
	@%p51 bra 	$L__BB0_10;
	ld.local.v4.f32 	{%f1036, %f1035, %f1034, %f1033}, [%rd4];
	ld.local.v4.f32 	{%f1032, %f1031, %f1030, %f1029}, [%rd4+16];
	ld.local.v4.f32 	{%f1028, %f1027, %f1026, %f1025}, [%rd4+32];
	ld.local.v4.f32 	{%f1024, %f1023, %f1022, %f1021}, [%rd4+48];
	ld.local.v4.f32 	{%f1020, %f1019, %f1018, %f1017}, [%rd4+64];
	ld.local.v4.f32 	{%f1016, %f1015, %f1014, %f1013}, [%rd4+80];
	ld.local.v4.f32 	{%f1012, %f1011, %f1010, %f1009}, [%rd4+96];
	ld.local.v4.f32 	{%f1008, %f1007, %f1006, %f1005}, [%rd4+112];
	bra.uni 	$L__BB0_27;
$L__BB0_13:
	setp.lt.u32 	%p42, %r68, 16;
	shl.b32 	%r113, %r260, 8;
	mov.u32 	%r114, _ZZ36flash_attention_kernel_v2_single_gpuPKfS0_S0_PfS1_iifE6K_tile;
	add.s32 	%r28, %r114, %r113;
	mov.f32 	%f998, 0f00000000;
	mov.b32 	%r263, 0;
	@%p42 bra 	$L__BB0_16;
	mov.f32 	%f998, 0f00000000;
	mov.b32 	%r261, 0;
$L__BB0_15:
	.pragma "nounroll";
	add.s32 	%r116, %r261, %r5;
	mul.wide.u32 	%rd32, %r116, 4;
	add.s64 	%rd33, %rd1, %rd32;
	ld.global.f32 	%f225, [%rd33];
	shl.b32 	%r117, %r261, 2;
	add.s32 	%r118, %r28, %r117;
	ld.shared.f32 	%f226, [%r118];
	fma.rn.f32 	%f227, %f225, %f226, %f998;
	ld.global.f32 	%f228, [%rd33+4];
	ld.shared.f32 	%f229, [%r118+4];
	fma.rn.f32 	%f230, %f228, %f229, %f227;
	ld.global.f32 	%f231, [%rd33+8];
	ld.shared.f32 	%f232, [%r118+8];
	fma.rn.f32 	%f233, %f231, %f232, %f230;
	ld.global.f32 	%f234, [%rd33+12];
	ld.shared.f32 	%f235, [%r118+12];
	fma.rn.f32 	%f236, %f234, %f235, %f233;
	ld.global.f32 	%f237, [%rd33+16];
	ld.shared.f32 	%f238, [%r118+16];
	fma.rn.f32 	%f239, %f237, %f238, %f236;
	ld.global.f32 	%f240, [%rd33+20];
	ld.shared.f32 	%f241, [%r118+20];
	fma.rn.f32 	%f242, %f240, %f241, %f239;
	ld.global.f32 	%f243, [%rd33+24];
	ld.shared.f32 	%f244, [%r118+24];
	fma.rn.f32 	%f245, %f243, %f244, %f242;
	ld.global.f32 	%f246, [%rd33+28];
	ld.shared.f32 	%f247, [%r118+28];
	fma.rn.f32 	%f248, %f246, %f247, %f245;
	ld.global.f32 	%f249, [%rd33+32];
	ld.shared.f32 	%f250, [%r118+32];
	fma.rn.f32 	%f251, %f249, %f250, %f248;
	ld.global.f32 	%f252, [%rd33+36];
	ld.shared.f32 	%f253, [%r118+36];
	fma.rn.f32 	%f254, %f252, %f253, %f251;
	ld.global.f32 	%f255, [%rd33+40];
	ld.shared.f32 	%f256, [%r118+40];
	fma.rn.f32 	%f257, %f255, %f256, %f254;
	ld.global.f32 	%f258, [%rd33+44];
	ld.shared.f32 	%f259, [%r118+44];
	fma.rn.f32 	%f260, %f258, %f259, %f257;
	ld.global.f32 	%f261, [%rd33+48];
	ld.shared.f32 	%f262, [%r118+48];
	fma.rn.f32 	%f263, %f261, %f262, %f260;
	ld.global.f32 	%f264, [%rd33+52];
	ld.shared.f32 	%f265, [%r118+52];
	fma.rn.f32 	%f266, %f264, %f265, %f263;
	ld.global.f32 	%f267, [%rd33+56];
	ld.shared.f32 	%f268, [%r118+56];
	fma.rn.f32 	%f269, %f267, %f268, %f266;
	ld.global.f32 	%f270, [%rd33+60];
	ld.shared.f32 	%f271, [%r118+60];
	fma.rn.f32 	%f998, %f270, %f271, %f269;
	add.s32 	%r261, %r261, 16;
	setp.eq.s32 	%p43, %r261, %r8;
	mov.u32 	%r263, %r8;
	@%p43 bra 	$L__BB0_16;
	bra.uni 	$L__BB0_15;
$L__BB0_16:
	setp.eq.s32 	%p44, %r6, 0;
	@%p44 bra 	$L__BB0_11;
	add.s32 	%r119, %r6, -1;
	setp.lt.u32 	%p45, %r119, 7;
	@%p45 bra 	$L__BB0_19;
	add.s32 	%r120, %r263, %r5;
	mul.wide.u32 	%rd34, %r120, 4;
	add.s64 	%rd35, %rd1, %rd34;
	ld.global.f32 	%f273, [%rd35];
	shl.b32 	%r121, %r263, 2;
	add.s32 	%r122, %r28, %r121;
	ld.shared.f32 	%f274, [%r122];
	fma.rn.f32 	%f275, %f273, %f274, %f998;
	cvt.u64.u32 	%rd36, %r5;
	cvt.u64.u32 	%rd37, %r263;
	add.s64 	%rd38, %rd37, %rd36;
	shl.b64 	%rd39, %rd38, 2;
	add.s64 	%rd40, %rd1, %rd39;
	ld.global.f32 	%f276, [%rd40+4];
	ld.shared.f32 	%f277, [%r122+4];
	fma.rn.f32 	%f278, %f276, %f277, %f275;
	ld.global.f32 	%f279, [%rd40+8];
	ld.shared.f32 	%f280, [%r122+8];
	fma.rn.f32 	%f281, %f279, %f280, %f278;
	ld.global.f32 	%f282, [%rd40+12];
	ld.shared.f32 	%f283, [%r122+12];
	fma.rn.f32 	%f284, %f282, %f283, %f281;
	ld.global.f32 	%f285, [%rd40+16];
	ld.shared.f32 	%f286, [%r122+16];
	fma.rn.f32 	%f287, %f285, %f286, %f284;
	ld.global.f32 	%f288, [%rd40+20];
	ld.shared.f32 	%f289, [%r122+20];
	fma.rn.f32 	%f290, %f288, %f289, %f287;
	ld.global.f32 	%f291, [%rd40+24];
	ld.shared.f32 	%f292, [%r122+24];
	fma.rn.f32 	%f293, %f291, %f292, %f290;
	ld.global.f32 	%f294, [%rd40+28];
	ld.shared.f32 	%f295, [%r122+28];
	fma.rn.f32 	%f998, %f294, %f295, %f293;
	add.s32 	%r263, %r263, 8;
$L__BB0_19:
	setp.eq.s32 	%p46, %r7, 0;
	@%p46 bra 	$L__BB0_11;
	add.s32 	%r123, %r7, -1;
	setp.lt.u32 	%p47, %r123, 3;
	@%p47 bra 	$L__BB0_22;
	add.s32 	%r124, %r263, %r5;
	mul.wide.u32 	%rd41, %r124, 4;
	add.s64 	%rd42, %rd1, %rd41;
	ld.global.f32 	%f297, [%rd42];
	shl.b32 	%r125, %r263, 2;
	add.s32 	%r126, %r28, %r125;
	ld.shared.f32 	%f298, [%r126];
	fma.rn.f32 	%f299, %f297, %f298, %f998;
	cvt.u64.u32 	%rd43, %r5;
	cvt.u64.u32 	%rd44, %r263;
	add.s64 	%rd45, %rd44, %rd43;
	shl.b64 	%rd46, %rd45, 2;
	add.s64 	%rd47, %rd1, %rd46;
	ld.global.f32 	%f300, [%rd47+4];
	ld.shared.f32 	%f301, [%r126+4];
	fma.rn.f32 	%f302, %f300, %f301, %f299;
	ld.global.f32 	%f303, [%rd47+8];
	ld.shared.f32 	%f304, [%r126+8];
	fma.rn.f32 	%f305, %f303, %f304, %f302;
	ld.global.f32 	%f306, [%rd47+12];
	ld.shared.f32 	%f307, [%r126+12];
	fma.rn.f32 	%f998, %f306, %f307, %f305;
	add.s32 	%r263, %r263, 4;
$L__BB0_22:
	setp.eq.s32 	%p48, %r9, 0;
	@%p48 bra 	$L__BB0_11;
	setp.eq.s32 	%p49, %r9, 1;
	add.s32 	%r127, %r263, %r5;
	mul.wide.u32 	%rd48, %r127, 4;
	add.s64 	%rd49, %rd1, %rd48;
	ld.global.f32 	%f308, [%rd49];
	shl.b32 	%r128, %r263, 2;
	add.s32 	%r34, %r28, %r128;
	ld.shared.f32 	%f309, [%r34];
	fma.rn.f32 	%f998, %f308, %f309, %f998;
	@%p49 bra 	$L__BB0_11;
	setp.eq.s32 	%p50, %r9, 2;
	cvt.u64.u32 	%rd50, %r5;
	cvt.u64.u32 	%rd51, %r263;
	add.s64 	%rd52, %rd51, %rd50;
	shl.b64 	%rd53, %rd52, 2;
	add.s64 	%rd7, %rd1, %rd53;
	ld.global.f32 	%f310, [%rd7+4];
	ld.shared.f32 	%f311, [%r34+4];
	fma.rn.f32 	%f998, %f310, %f311, %f998;
	@%p50 bra 	$L__BB0_11;
	ld.global.f32 	%f312, [%rd7+8];
	ld.shared.f32 	%f313, [%r34+8];
	fma.rn.f32 	%f998, %f312, %f313, %f998;
	bra.uni 	$L__BB0_11;
$L__BB0_26:
	ld.param.f32 	%f993, [_Z36flash_attention_kernel_v2_single_gpuPKfS0_S0_PfS1_iif_param_7];
	setp.lt.s32 	%p9, %r12, %r67;
	selp.f32 	%f189, 0f00000000, 0fFF7FFFFF, %p9;
	mul.f32 	%f1036, %f993, %f189;
	add.s32 	%r79, %r12, 1;
	setp.lt.s32 	%p10, %r79, %r67;
	selp.f32 	%f190, 0f00000000, 0fFF7FFFFF, %p10;
	mul.f32 	%f1035, %f993, %f190;
	add.s32 	%r80, %r12, 2;
	setp.lt.s32 	%p11, %r80, %r67;
	selp.f32 	%f191, 0f00000000, 0fFF7FFFFF, %p11;
	mul.f32 	%f1034, %f993, %f191;
	add.s32 	%r81, %r12, 3;
	setp.lt.s32 	%p12, %r81, %r67;
	selp.f32 	%f192, 0f00000000, 0fFF7FFFFF, %p12;
	mul.f32 	%f1033, %f993, %f192;
	st.local.v4.f32 	[%rd4], {%f1036, %f1035, %f1034, %f1033};
	add.s32 	%r82, %r12, 4;
	setp.lt.s32 	%p13, %r82, %r67;
	selp.f32 	%f193, 0f00000000, 0fFF7FFFFF, %p13;
	mul.f32 	%f1032, %f993, %f193;
	add.s32 	%r83, %r12, 5;
	setp.lt.s32 	%p14, %r83, %r67;
	selp.f32 	%f194, 0f00000000, 0fFF7FFFFF, %p14;
	mul.f32 	%f1031, %f993, %f194;
	add.s32 	%r84, %r12, 6;
	setp.lt.s32 	%p15, %r84, %r67;
	selp.f32 	%f195, 0f00000000, 0fFF7FFFFF, %p15;
	mul.f32 	%f1030, %f993, %f195;
	add.s32 	%r85, %r12, 7;
	setp.lt.s32 	%p16, %r85, %r67;
	selp.f32 	%f196, 0f00000000, 0fFF7FFFFF, %p16;
	mul.f32 	%f1029, %f993, %f196;
	st.local.v4.f32 	[%rd4+16], {%f1032, %f1031, %f1030, %f1029};
	add.s32 	%r86, %r12, 8;
	setp.lt.s32 	%p17, %r86, %r67;
	selp.f32 	%f197, 0f00000000, 0fFF7FFFFF, %p17;
	mul.f32 	%f1028, %f993, %f197;
	add.s32 	%r87, %r12, 9;
	setp.lt.s32 	%p18, %r87, %r67;
	selp.f32 	%f198, 0f00000000, 0fFF7FFFFF, %p18;
	mul.f32 	%f1027, %f993, %f198;
	add.s32 	%r88, %r12, 10;
	setp.lt.s32 	%p19, %r88, %r67;
	selp.f32 	%f199, 0f00000000, 0fFF7FFFFF, %p19;
	mul.f32 	%f1026, %f993, %f199;
	add.s32 	%r89, %r12, 11;
	setp.lt.s32 	%p20, %r89, %r67;
	selp.f32 	%f200, 0f00000000, 0fFF7FFFFF, %p20;
	mul.f32 	%f1025, %f993, %f200;
	st.local.v4.f32 	[%rd4+32], {%f1028, %f1027, %f1026, %f1025};
	add.s32 	%r90, %r12, 12;
	setp.lt.s32 	%p21, %r90, %r67;
	selp.f32 	%f201, 0f00000000, 0fFF7FFFFF, %p21;
	mul.f32 	%f1024, %f993, %f201;
	add.s32 	%r91, %r12, 13;
	setp.lt.s32 	%p22, %r91, %r67;
	selp.f32 	%f202, 0f00000000, 0fFF7FFFFF, %p22;
	mul.f32 	%f1023, %f993, %f202;
	add.s32 	%r92, %r12, 14;
	setp.lt.s32 	%p23, %r92, %r67;
	selp.f32 	%f203, 0f00000000, 0fFF7FFFFF, %p23;
	mul.f32 	%f1022, %f993, %f203;
	add.s32 	%r93, %r12, 15;
	setp.lt.s32 	%p24, %r93, %r67;
	selp.f32 	%f204, 0f00000000, 0fFF7FFFFF, %p24;
	mul.f32 	%f1021, %f993, %f204;
	st.local.v4.f32 	[%rd4+48], {%f1024, %f1023, %f1022, %f1021};
	add.s32 	%r94, %r12, 16;
	setp.lt.s32 	%p25, %r94, %r67;
	selp.f32 	%f205, 0f00000000, 0fFF7FFFFF, %p25;
	mul.f32 	%f1020, %f993, %f205;
	add.s32 	%r95, %r12, 17;
	setp.lt.s32 	%p26, %r95, %r67;
	selp.f32 	%f206, 0f00000000, 0fFF7FFFFF, %p26;
	mul.f32 	%f1019, %f993, %f206;
	add.s32 	%r96, %r12, 18;
	setp.lt.s32 	%p27, %r96, %r67;
	selp.f32 	%f207, 0f00000000, 0fFF7FFFFF, %p27;
	mul.f32 	%f1018, %f993, %f207;
	add.s32 	%r97, %r12, 19;
	setp.lt.s32 	%p28, %r97, %r67;
	selp.f32 	%f208, 0f00000000, 0fFF7FFFFF, %p28;
	mul.f32 	%f1017, %f993, %f208;
	st.local.v4.f32 	[%rd4+64], {%f1020, %f1019, %f1018, %f1017};
	add.s32 	%r98, %r12, 20;
	setp.lt.s32 	%p29, %r98, %r67;
	selp.f32 	%f209, 0f00000000, 0fFF7FFFFF, %p29;
	mul.f32 	%f1016, %f993, %f209;
	add.s32 	%r99, %r12, 21;
	setp.lt.s32 	%p30, %r99, %r67;
	selp.f32 	%f210, 0f00000000, 0fFF7FFFFF, %p30;
	mul.f32 	%f1015, %f993, %f210;
	add.s32 	%r100, %r12, 22;
	setp.lt.s32 	%p31, %r100, %r67;
	selp.f32 	%f211, 0f00000000, 0fFF7FFFFF, %p31;
	mul.f32 	%f1014, %f993, %f211;
	add.s32 	%r101, %r12, 23;
	setp.lt.s32 	%p32, %r101, %r67;
	selp.f32 	%f212, 0f00000000, 0fFF7FFFFF, %p32;
	mul.f32 	%f1013, %f993, %f212;
	st.local.v4.f32 	[%rd4+80], {%f1016, %f1015, %f1014, %f1013};
	add.s32 	%r102, %r12, 24;
	setp.lt.s32 	%p33, %r102, %r67;
	selp.f32 	%f213, 0f00000000, 0fFF7FFFFF, %p33;
	mul.f32 	%f1012, %f993, %f213;
	add.s32 	%r103, %r12, 25;
	setp.lt.s32 	%p34, %r103, %r67;
	selp.f32 	%f214, 0f00000000, 0fFF7FFFFF, %p34;
	mul.f32 	%f1011, %f993, %f214;
	add.s32 	%r104, %r12, 26;
	setp.lt.s32 	%p35, %r104, %r67;
	selp.f32 	%f215, 0f00000000, 0fFF7FFFFF, %p35;
	mul.f32 	%f1010, %f993, %f215;
	add.s32 	%r105, %r12, 27;
	setp.lt.s32 	%p36, %r105, %r67;
	selp.f32 	%f216, 0f00000000, 0fFF7FFFFF, %p36;
	mul.f32 	%f1009, %f993, %f216;
	st.local.v4.f32 	[%rd4+96], {%f1012, %f1011, %f1010, %f1009};
	add.s32 	%r106, %r12, 28;
	setp.lt.s32 	%p37, %r106, %r67;
	selp.f32 	%f217, 0f00000000, 0fFF7FFFFF, %p37;
	mul.f32 	%f1008, %f993, %f217;
	add.s32 	%r107, %r12, 29;
	setp.lt.s32 	%p38, %r107, %r67;
	selp.f32 	%f218, 0f00000000, 0fFF7FFFFF, %p38;
	mul.f32 	%f1007, %f993, %f218;
	add.s32 	%r108, %r12, 30;
	setp.lt.s32 	%p39, %r108, %r67;
	selp.f32 	%f219, 0f00000000, 0fFF7FFFFF, %p39;
	mul.f32 	%f1006, %f993, %f219;
	add.s32 	%r109, %r12, 31;
	setp.lt.s32 	%p40, %r109, %r67;
	selp.f32 	%f220, 0f00000000, 0fFF7FFFFF, %p40;
	mul.f32 	%f1005, %f993, %f220;
	st.local.v4.f32 	[%rd4+112], {%f1008, %f1007, %f1006, %f1005};
$L__BB0_27:
	setp.lt.s32 	%p52, %r68, 1;
	max.f32 	%f315, %f1036, 0fFF7FFFFF;
	max.f32 	%f316, %f315, %f1035;
	max.f32 	%f317, %f316, %f1034;
	max.f32 	%f318, %f317, %f1033;
	max.f32 	%f319, %f318, %f1032;
	max.f32 	%f320, %f319, %f1031;
	max.f32 	%f321, %f320, %f1030;
	max.f32 	%f322, %f321, %f1029;
	max.f32 	%f323, %f322, %f1028;
	max.f32 	%f324, %f323, %f1027;
	max.f32 	%f325, %f324, %f1026;
	max.f32 	%f326, %f325, %f1025;
	max.f32 	%f327, %f326, %f1024;
	max.f32 	%f328, %f327, %f1023;
	max.f32 	%f329, %f328, %f1022;
	max.f32 	%f330, %f329, %f1021;
	max.f32 	%f331, %f330, %f1020;
	max.f32 	%f332, %f331, %f1019;
	max.f32 	%f333, %f332, %f1018;
	max.f32 	%f334, %f333, %f1017;
	max.f32 	%f335, %f334, %f1016;
	max.f32 	%f336, %f335, %f1015;
	max.f32 	%f337, %f336, %f1014;
	max.f32 	%f338, %f337, %f1013;
	max.f32 	%f339, %f338, %f1012;
	max.f32 	%f340, %f339, %f1011;
	max.f32 	%f341, %f340, %f1010;
	max.f32 	%f342, %f341, %f1009;
	max.f32 	%f343, %f342, %f1008;
	max.f32 	%f344, %f343, %f1007;
	max.f32 	%f345, %f344, %f1006;
	max.f32 	%f346, %f345, %f1005;
	max.f32 	%f995, %f1, %f346;
	sub.f32 	%f347, %f1, %f995;
	fma.rn.f32 	%f348, %f347, 0f3BBB989D, 0f3F000000;
	cvt.sat.f32.f32 	%f349, %f348;
	mov.f32 	%f350, 0f4B400001;
	mov.f32 	%f351, 0f437C0000;
	fma.rm.f32 	%f352, %f349, %f351, %f350;
	add.f32 	%f353, %f352, 0fCB40007F;
	neg.f32 	%f354, %f353;
	fma.rn.f32 	%f355, %f347, 0f3FB8AA3B, %f354;
	fma.rn.f32 	%f356, %f347, 0f32A57060, %f355;
	mov.b32 	%r129, %f352;
	shl.b32 	%r130, %r129, 23;
	mov.b32 	%f357, %r130;
	ex2.approx.ftz.f32 	%f358, %f356;
	mul.f32 	%f114, %f358, %f357;
	@%p52 bra 	$L__BB0_57;
	setp.lt.u32 	%p85, %r68, 16;
	mov.b32 	%r266, 0;
	@%p85 bra 	$L__BB0_31;
	mov.b32 	%r273, 0;
$L__BB0_30:
	.pragma "nounroll";
	mul.wide.u32 	%rd56, %r273, 4;
	add.s64 	%rd57, %rd3, %rd56;
	ld.local.v4.f32 	{%f744, %f745, %f746, %f747}, [%rd57];
	mul.f32 	%f748, %f114, %f744;
	mul.f32 	%f749, %f114, %f745;
	mul.f32 	%f750, %f114, %f746;
	mul.f32 	%f751, %f114, %f747;
	st.local.v4.f32 	[%rd57], {%f748, %f749, %f750, %f751};
	ld.local.v4.f32 	{%f752, %f753, %f754, %f755}, [%rd57+16];
	mul.f32 	%f756, %f114, %f752;
	mul.f32 	%f757, %f114, %f753;
	mul.f32 	%f758, %f114, %f754;
	mul.f32 	%f759, %f114, %f755;
	st.local.v4.f32 	[%rd57+16], {%f756, %f757, %f758, %f759};
	ld.local.v4.f32 	{%f760, %f761, %f762, %f763}, [%rd57+32];
	mul.f32 	%f764, %f114, %f760;
	mul.f32 	%f765, %f114, %f761;
	mul.f32 	%f766, %f114, %f762;
	mul.f32 	%f767, %f114, %f763;
	st.local.v4.f32 	[%rd57+32], {%f764, %f765, %f766, %f767};
	ld.local.v4.f32 	{%f768, %f769, %f770, %f771}, [%rd57+48];
	mul.f32 	%f772, %f114, %f768;
	mul.f32 	%f773, %f114, %f769;
	mul.f32 	%f774, %f114, %f770;
	mul.f32 	%f775, %f114, %f771;
	st.local.v4.f32 	[%rd57+48], {%f772, %f773, %f774, %f775};
	add.s32 	%r273, %r273, 16;
	setp.eq.s32 	%p86, %r273, %r8;
	mov.u32 	%r266, %r8;
	@%p86 bra 	$L__BB0_31;
	bra.uni 	$L__BB0_30;
$L__BB0_31:
	add.s32 	%r36, %r7, -1;
	add.s32 	%r37, %r6, -1;
	setp.eq.s32 	%p87, %r6, 0;
	@%p87 bra 	$L__BB0_41;
	setp.lt.u32 	%p88, %r37, 7;
	@%p88 bra 	$L__BB0_34;
	mul.wide.u32 	%rd58, %r266, 4;
	add.s64 	%rd59, %rd3, %rd58;
	ld.local.f32 	%f776, [%rd59];
	mul.f32 	%f777, %f114, %f776;
	st.local.f32 	[%rd59], %f777;
	ld.local.f32 	%f778, [%rd59+4];
	mul.f32 	%f779, %f114, %f778;
	st.local.f32 	[%rd59+4], %f779;
	ld.local.f32 	%f780, [%rd59+8];
	mul.f32 	%f781, %f114, %f780;
	st.local.f32 	[%rd59+8], %f781;
	ld.local.f32 	%f782, [%rd59+12];
	mul.f32 	%f783, %f114, %f782;
	st.local.f32 	[%rd59+12], %f783;
	ld.local.f32 	%f784, [%rd59+16];
	mul.f32 	%f785, %f114, %f784;
	st.local.f32 	[%rd59+16], %f785;
	ld.local.f32 	%f786, [%rd59+20];
	mul.f32 	%f787, %f114, %f786;
	st.local.f32 	[%rd59+20], %f787;
	ld.local.f32 	%f788, [%rd59+24];
	mul.f32 	%f789, %f114, %f788;
	st.local.f32 	[%rd59+24], %f789;
	ld.local.f32 	%f790, [%rd59+28];
	mul.f32 	%f791, %f114, %f790;
	st.local.f32 	[%rd59+28], %f791;
	add.s32 	%r266, %r266, 8;
$L__BB0_34:
	setp.eq.s32 	%p89, %r7, 0;
	@%p89 bra 	$L__BB0_41;
	setp.lt.u32 	%p90, %r36, 3;
	@%p90 bra 	$L__BB0_37;
	mul.wide.u32 	%rd60, %r266, 4;
	add.s64 	%rd61, %rd3, %rd60;
	ld.local.f32 	%f792, [%rd61];
	mul.f32 	%f793, %f114, %f792;
	st.local.f32 	[%rd61], %f793;
	ld.local.f32 	%f794, [%rd61+4];
	mul.f32 	%f795, %f114, %f794;
	st.local.f32 	[%rd61+4], %f795;
	ld.local.f32 	%f796, [%rd61+8];
	mul.f32 	%f797, %f114, %f796;
	st.local.f32 	[%rd61+8], %f797;
	ld.local.f32 	%f798, [%rd61+12];
	mul.f32 	%f799, %f114, %f798;
	st.local.f32 	[%rd61+12], %f799;
	add.s32 	%r266, %r266, 4;
$L__BB0_37:
	setp.eq.s32 	%p91, %r9, 0;
	@%p91 bra 	$L__BB0_41;
	setp.eq.s32 	%p92, %r9, 1;
	mul.wide.u32 	%rd62, %r266, 4;
	add.s64 	%rd8, %rd3, %rd62;
	ld.local.f32 	%f800, [%rd8];
	mul.f32 	%f801, %f114, %f800;
	st.local.f32 	[%rd8], %f801;
	@%p92 bra 	$L__BB0_41;
	setp.eq.s32 	%p93, %r9, 2;
	ld.local.f32 	%f802, [%rd8+4];
	mul.f32 	%f803, %f114, %f802;
	st.local.f32 	[%rd8+4], %f803;
	@%p93 bra 	$L__BB0_41;
	ld.local.f32 	%f804, [%rd8+8];
	mul.f32 	%f805, %f114, %f804;
	st.local.f32 	[%rd8+8], %f805;
$L__BB0_41:
	mov.f32 	%f1040, 0f00000000;
	mov.b32 	%r268, 0;
$L__BB0_42:
	add.s32 	%r229, %r12, %r268;
	setp.ge.s32 	%p94, %r229, %r67;
	@%p94 bra 	$L__BB0_56;
	add.s32 	%r231, %r68, -1;
	setp.lt.u32 	%p95, %r231, 15;
	mul.wide.u32 	%rd63, %r268, 4;
	add.s64 	%rd64, %rd4, %rd63;
	ld.local.f32 	%f807, [%rd64];
	sub.f32 	%f808, %f807, %f995;
	fma.rn.f32 	%f809, %f808, 0f3BBB989D, 0f3F000000;
	cvt.sat.f32.f32 	%f810, %f809;
	mov.f32 	%f811, 0f4B400001;
	mov.f32 	%f812, 0f437C0000;
	fma.rm.f32 	%f813, %f810, %f812, %f811;
	add.f32 	%f814, %f813, 0fCB40007F;
	neg.f32 	%f815, %f814;
	fma.rn.f32 	%f816, %f808, 0f3FB8AA3B, %f815;
	fma.rn.f32 	%f817, %f808, 0f32A57060, %f816;
	mov.b32 	%r232, %f813;
	shl.b32 	%r233, %r232, 23;
	mov.b32 	%f818, %r233;
	ex2.approx.ftz.f32 	%f819, %f817;
	mul.f32 	%f116, %f819, %f818;
	add.f32 	%f1040, %f1040, %f116;
	shl.b32 	%r234, %r268, 8;
	mov.u32 	%r235, _ZZ36flash_attention_kernel_v2_single_gpuPKfS0_S0_PfS1_iifE6V_tile;
	add.s32 	%r43, %r235, %r234;
	mov.b32 	%r271, 0;
	@%p95 bra 	$L__BB0_46;
	mov.b32 	%r269, 0;
$L__BB0_45:
	.pragma "nounroll";
	shl.b32 	%r237, %r269, 2;
	add.s32 	%r238, %r43, %r237;
	ld.shared.f32 	%f820, [%r238];
	mul.wide.u32 	%rd65, %r269, 4;
	add.s64 	%rd66, %rd3, %rd65;
	ld.local.v4.f32 	{%f821, %f822, %f823, %f824}, [%rd66];
	fma.rn.f32 	%f825, %f116, %f820, %f821;
	ld.shared.f32 	%f826, [%r238+4];
	fma.rn.f32 	%f827, %f116, %f826, %f822;
	ld.shared.f32 	%f828, [%r238+8];
	fma.rn.f32 	%f829, %f116, %f828, %f823;
	ld.shared.f32 	%f830, [%r238+12];
	fma.rn.f32 	%f831, %f116, %f830, %f824;
	st.local.v4.f32 	[%rd66], {%f825, %f827, %f829, %f831};
	ld.shared.f32 	%f832, [%r238+16];
	ld.local.v4.f32 	{%f833, %f834, %f835, %f836}, [%rd66+16];
	fma.rn.f32 	%f837, %f116, %f832, %f833;
	ld.shared.f32 	%f838, [%r238+20];
	fma.rn.f32 	%f839, %f116, %f838, %f834;
	ld.shared.f32 	%f840, [%r238+24];
	fma.rn.f32 	%f841, %f116, %f840, %f835;
	ld.shared.f32 	%f842, [%r238+28];
	fma.rn.f32 	%f843, %f116, %f842, %f836;
	st.local.v4.f32 	[%rd66+16], {%f837, %f839, %f841, %f843};
	ld.shared.f32 	%f844, [%r238+32];
	ld.local.v4.f32 	{%f845, %f846, %f847, %f848}, [%rd66+32];
	fma.rn.f32 	%f849, %f116, %f844, %f845;
	ld.shared.f32 	%f850, [%r238+36];
	fma.rn.f32 	%f851, %f116, %f850, %f846;
	ld.shared.f32 	%f852, [%r238+40];
	fma.rn.f32 	%f853, %f116, %f852, %f847;
	ld.shared.f32 	%f854, [%r238+44];
	fma.rn.f32 	%f855, %f116, %f854, %f848;
	st.local.v4.f32 	[%rd66+32], {%f849, %f851, %f853, %f855};
	ld.shared.f32 	%f856, [%r238+48];
	ld.local.v4.f32 	{%f857, %f858, %f859, %f860}, [%rd66+48];
	fma.rn.f32 	%f861, %f116, %f856, %f857;
	ld.shared.f32 	%f862, [%r238+52];
	fma.rn.f32 	%f863, %f116, %f862, %f858;
	ld.shared.f32 	%f864, [%r238+56];
	fma.rn.f32 	%f865, %f116, %f864, %f859;
	ld.shared.f32 	%f866, [%r238+60];
	fma.rn.f32 	%f867, %f116, %f866, %f860;
	st.local.v4.f32 	[%rd66+48], {%f861, %f863, %f865, %f867};
	add.s32 	%r269, %r269, 16;
	setp.eq.s32 	%p96, %r269, %r8;
	mov.u32 	%r271, %r8;
	@%p96 bra 	$L__BB0_46;
	bra.uni 	$L__BB0_45;
$L__BB0_46:
	setp.eq.s32 	%p97, %r6, 0;
	@%p97 bra 	$L__BB0_56;
	setp.lt.u32 	%p98, %r37, 7;
	@%p98 bra 	$L__BB0_49;
	shl.b32 	%r239, %r271, 2;
	add.s32 	%r240, %r43, %r239;
	ld.shared.f32 	%f868, [%r240];
	mul.wide.u32 	%rd67, %r271, 4;
	add.s64 	%rd68, %rd3, %rd67;
	ld.local.f32 	%f869, [%rd68];
	fma.rn.f32 	%f870, %f116, %f868, %f869;
	st.local.f32 	[%rd68], %f870;
	ld.shared.f32 	%f871, [%r240+4];
	ld.local.f32 	%f872, [%rd68+4];
	fma.rn.f32 	%f873, %f116, %f871, %f872;
	st.local.f32 	[%rd68+4], %f873;
	ld.shared.f32 	%f874, [%r240+8];
	ld.local.f32 	%f875, [%rd68+8];
	fma.rn.f32 	%f876, %f116, %f874, %f875;
	st.local.f32 	[%rd68+8], %f876;
	ld.shared.f32 	%f877, [%r240+12];
	ld.local.f32 	%f878, [%rd68+12];
	fma.rn.f32 	%f879, %f116, %f877, %f878;
	st.local.f32 	[%rd68+12], %f879;
	ld.shared.f32 	%f880, [%r240+16];
	ld.local.f32 	%f881, [%rd68+16];
	fma.rn.f32 	%f882, %f116, %f880, %f881;
	st.local.f32 	[%rd68+16], %f882;
	ld.shared.f32 	%f883, [%r240+20];
	ld.local.f32 	%f884, [%rd68+20];
	fma.rn.f32 	%f885, %f116, %f883, %f884;
	st.local.f32 	[%rd68+20], %f885;
	ld.shared.f32 	%f886, [%r240+24];
	ld.local.f32 	%f887, [%rd68+24];
	fma.rn.f32 	%f888, %f116, %f886, %f887;
	st.local.f32 	[%rd68+24], %f888;
	ld.shared.f32 	%f889, [%r240+28];
	ld.local.f32 	%f890, [%rd68+28];
	fma.rn.f32 	%f891, %f116, %f889, %f890;
	st.local.f32 	[%rd68+28], %f891;
	add.s32 	%r271, %r271, 8;
$L__BB0_49:
	setp.eq.s32 	%p99, %r7, 0;
	@%p99 bra 	$L__BB0_56;
	setp.lt.u32 	%p100, %r36, 3;
	@%p100 bra 	$L__BB0_52;
	shl.b32 	%r241, %r271, 2;
	add.s32 	%r242, %r43, %r241;
	ld.shared.f32 	%f892, [%r242];
	mul.wide.u32 	%rd69, %r271, 4;
	add.s64 	%rd70, %rd3, %rd69;
	ld.local.f32 	%f893, [%rd70];
	fma.rn.f32 	%f894, %f116, %f892, %f893;
	st.local.f32 	[%rd70], %f894;
	ld.shared.f32 	%f895, [%r242+4];
	ld.local.f32 	%f896, [%rd70+4];
	fma.rn.f32 	%f897, %f116, %f895, %f896;
	st.local.f32 	[%rd70+4], %f897;
	ld.shared.f32 	%f898, [%r242+8];
	ld.local.f32 	%f899, [%rd70+8];
	fma.rn.f32 	%f900, %f116, %f898, %f899;
	st.local.f32 	[%rd70+8], %f900;
	ld.shared.f32 	%f901, [%r242+12];
	ld.local.f32 	%f902, [%rd70+12];
	fma.rn.f32 	%f903, %f116, %f901, %f902;
	st.local.f32 	[%rd70+12], %f903;
	add.s32 	%r271, %r271, 4;
$L__BB0_52:
	setp.eq.s32 	%p101, %r9, 0;
	@%p101 bra 	$L__BB0_56;
	setp.eq.s32 	%p102, %r9, 1;
	shl.b32 	%r243, %r271, 2;
	add.s32 	%r52, %r43, %r243;
	ld.shared.f32 	%f904, [%r52];
	mul.wide.u32 	%rd71, %r271, 4;
	add.s64 	%rd9, %rd3, %rd71;
	ld.local.f32 	%f905, [%rd9];
	fma.rn.f32 	%f906, %f116, %f904, %f905;
	st.local.f32 	[%rd9], %f906;
	@%p102 bra 	$L__BB0_56;
	setp.eq.s32 	%p103, %r9, 2;
	ld.shared.f32 	%f907, [%r52+4];
	ld.local.f32 	%f908, [%rd9+4];
	fma.rn.f32 	%f909, %f116, %f907, %f908;
	st.local.f32 	[%rd9+4], %f909;
	@%p103 bra 	$L__BB0_56;
	ld.shared.f32 	%f910, [%r52+8];
	ld.local.f32 	%f911, [%rd9+8];
	fma.rn.f32 	%f912, %f116, %f910, %f911;
	st.local.f32 	[%rd9+8], %f912;
$L__BB0_56:
	add.s32 	%r268, %r268, 1;
	setp.eq.s32 	%p104, %r268, 32;
	@%p104 bra 	$L__BB0_121;
	bra.uni 	$L__BB0_42;
$L__BB0_57:
	setp.ge.s32 	%p53, %r12, %r67;
	mov.f32 	%f1040, 0f00000000;
	@%p53 bra 	$L__BB0_59;
	sub.f32 	%f360, %f1036, %f995;
	fma.rn.f32 	%f361, %f360, 0f3BBB989D, 0f3F000000;
	cvt.sat.f32.f32 	%f362, %f361;
	mov.f32 	%f363, 0f4B400001;
	mov.f32 	%f364, 0f437C0000;
	fma.rm.f32 	%f365, %f362, %f364, %f363;
	add.f32 	%f366, %f365, 0fCB40007F;
	neg.f32 	%f367, %f366;
	fma.rn.f32 	%f368, %f360, 0f3FB8AA3B, %f367;
	fma.rn.f32 	%f369, %f360, 0f32A57060, %f368;
	mov.b32 	%r131, %f365;
	shl.b32 	%r132, %r131, 23;
	mov.b32 	%f370, %r132;
	ex2.approx.ftz.f32 	%f371, %f369;
	fma.rn.f32 	%f1040, %f371, %f370, 0f00000000;
$L__BB0_59:
	add.s32 	%r133, %r12, 1;
	setp.ge.s32 	%p54, %r133, %r67;
	@%p54 bra 	$L__BB0_61;
	sub.f32 	%f372, %f1035, %f995;
	fma.rn.f32 	%f373, %f372, 0f3BBB989D, 0f3F000000;
	cvt.sat.f32.f32 	%f374, %f373;
	mov.f32 	%f375, 0f4B400001;
	mov.f32 	%f376, 0f437C0000;
	fma.rm.f32 	%f377, %f374, %f376, %f375;
	add.f32 	%f378, %f377, 0fCB40007F;
	neg.f32 	%f379, %f378;
	fma.rn.f32 	%f380, %f372, 0f3FB8AA3B, %f379;
	fma.rn.f32 	%f381, %f372, 0f32A57060, %f380;
	mov.b32 	%r134, %f377;
	shl.b32 	%r135, %r134, 23;
	mov.b32 	%f382, %r135;
	ex2.approx.ftz.f32 	%f383, %f381;
	fma.rn.f32 	%f1040, %f383, %f382, %f1040;
$L__BB0_61:
	add.s32 	%r136, %r12, 2;
	setp.ge.s32 	%p55, %r136, %r67;
	@%p55 bra 	$L__BB0_63;
	sub.f32 	%f384, %f1034, %f995;
	fma.rn.f32 	%f385, %f384, 0f3BBB989D, 0f3F000000;
	cvt.sat.f32.f32 	%f386, %f385;
	mov.f32 	%f387, 0f4B400001;
	mov.f32 	%f388, 0f437C0000;
	fma.rm.f32 	%f389, %f386, %f388, %f387;
	add.f32 	%f390, %f389, 0fCB40007F;
	neg.f32 	%f391, %f390;
	fma.rn.f32 	%f392, %f384, 0f3FB8AA3B, %f391;
	fma.rn.f32 	%f393, %f384, 0f32A57060, %f392;
	mov.b32 	%r137, %f389;
	shl.b32 	%r138, %r137, 23;
	mov.b32 	%f394, %r138;
	ex2.approx.ftz.f32 	%f395, %f393;
	fma.rn.f32 	%f1040, %f395, %f394, %f1040;
$L__BB0_63:
	add.s32 	%r139, %r12, 3;
	setp.ge.s32 	%p56, %r139, %r67;
	@%p56 bra 	$L__BB0_65;
	sub.f32 	%f396, %f1033, %f995;
	fma.rn.f32 	%f397, %f396, 0f3BBB989D, 0f3F000000;
	cvt.sat.f32.f32 	%f398, %f397;
	mov.f32 	%f399, 0f4B400001;
	mov.f32 	%f400, 0f437C0000;
	fma.rm.f32 	%f401, %f398, %f400, %f399;
	add.f32 	%f402, %f401, 0fCB40007F;
	neg.f32 	%f403, %f402;
	fma.rn.f32 	%f404, %f396, 0f3FB8AA3B, %f403;
	fma.rn.f32 	%f405, %f396, 0f32A57060, %f404;
	mov.b32 	%r140, %f401;
	shl.b32 	%r141, %r140, 23;
	mov.b32 	%f406, %r141;
	ex2.approx.ftz.f32 	%f407, %f405;
	fma.rn.f32 	%f1040, %f407, %f406, %f1040;
$L__BB0_65:
	add.s32 	%r142, %r12, 4;
	setp.ge.s32 	%p57, %r142, %r67;
	@%p57 bra 	$L__BB0_67;
	sub.f32 	%f408, %f1032, %f995;
	fma.rn.f32 	%f409, %f408, 0f3BBB989D, 0f3F000000;
	cvt.sat.f32.f32 	%f410, %f409;
	mov.f32 	%f411, 0f4B400001;
	mov.f32 	%f412, 0f437C0000;
	fma.rm.f32 	%f413, %f410, %f412, %f411;
	add.f32 	%f414, %f413, 0fCB40007F;
	neg.f32 	%f415, %f414;
	fma.rn.f32 	%f416, %f408, 0f3FB8AA3B, %f415;
	fma.rn.f32 	%f417, %f408, 0f32A57060, %f416;
	mov.b32 	%r143, %f413;
	shl.b32 	%r144, %r143, 23;
	mov.b32 	%f418, %r144;
	ex2.approx.ftz.f32 	%f419, %f417;
	fma.rn.f32 	%f1040, %f419, %f418, %f1040;
$L__BB0_67:
	add.s32 	%r145, %r12, 5;
	setp.ge.s32 	%p58, %r145, %r67;
	@%p58 bra 	$L__BB0_69;
	sub.f32 	%f420, %f1031, %f995;
	fma.rn.f32 	%f421, %f420, 0f3BBB989D, 0f3F000000;
	cvt.sat.f32.f32 	%f422, %f421;
	mov.f32 	%f423, 0f4B400001;
	mov.f32 	%f424, 0f437C0000;
	fma.rm.f32 	%f425, %f422, %f424, %f423;
	add.f32 	%f426, %f425, 0fCB40007F;
	neg.f32 	%f427, %f426;
	fma.rn.f32 	%f428, %f420, 0f3FB8AA3B, %f427;
	fma.rn.f32 	%f429, %f420, 0f32A57060, %f428;
	mov.b32 	%r146, %f425;
	shl.b32 	%r147, %r146, 23;
	mov.b32 	%f430, %r147;
	ex2.approx.ftz.f32 	%f431, %f429;
	fma.rn.f32 	%f1040, %f431, %f430, %f1040;
$L__BB0_69:
	add.s32 	%r148, %r12, 6;
	setp.ge.s32 	%p59, %r148, %r67;
	@%p59 bra 	$L__BB0_71;
	sub.f32 	%f432, %f1030, %f995;
	fma.rn.f32 	%f433, %f432, 0f3BBB989D, 0f3F000000;
	cvt.sat.f32.f32 	%f434, %f433;
	mov.f32 	%f435, 0f4B400001;
	mov.f32 	%f436, 0f437C0000;
	fma.rm.f32 	%f437, %f434, %f436, %f435;
	add.f32 	%f438, %f437, 0fCB40007F;
	neg.f32 	%f439, %f438;
	fma.rn.f32 	%f440, %f432, 0f3FB8AA3B, %f439;
	fma.rn.f32 	%f441, %f432, 0f32A57060, %f440;
	mov.b32 	%r149, %f437;
	shl.b32 	%r150, %r149, 23;
	mov.b32 	%f442, %r150;
	ex2.approx.ftz.f32 	%f443, %f441;
	fma.rn.f32 	%f1040, %f443, %f442, %f1040;
$L__BB0_71:
	add.s32 	%r151, %r12, 7;
	setp.ge.s32 	%p60, %r151, %r67;
	@%p60 bra 	$L__BB0_73;
	sub.f32 	%f444, %f1029, %f995;
	fma.rn.f32 	%f445, %f444, 0f3BBB989D, 0f3F000000;
	cvt.sat.f32.f32 	%f446, %f445;
	mov.f32 	%f447, 0f4B400001;
	mov.f32 	%f448, 0f437C0000;
	fma.rm.f32 	%f449, %f446, %f448, %f447;
	add.f32 	%f450, %f449, 0fCB40007F;
	neg.f32 	%f451, %f450;
	fma.rn.f32 	%f452, %f444, 0f3FB8AA3B, %f451;
	fma.rn.f32 	%f453, %f444, 0f32A57060, %f452;
	mov.b32 	%r152, %f449;
	shl.b32 	%r153, %r152, 23;
	mov.b32 	%f454, %r153;
	ex2.approx.ftz.f32 	%f455, %f453;
	fma.rn.f32 	%f1040, %f455, %f454, %f1040;
$L__BB0_73:
	add.s32 	%r154, %r12, 8;
	setp.ge.s32 	%p61, %r154, %r67;
	@%p61 bra 	$L__BB0_75;
	sub.f32 	%f456, %f1028, %f995;
	fma.rn.f32 	%f457, %f456, 0f3BBB989D, 0f3F000000;
	cvt.sat.f32.f32 	%f458, %f457;
	mov.f32 	%f459, 0f4B400001;
	mov.f32 	%f460, 0f437C0000;
	fma.rm.f32 	%f461, %f458, %f460, %f459;
	add.f32 	%f462, %f461, 0fCB40007F;
	neg.f32 	%f463, %f462;
	fma.rn.f32 	%f464, %f456, 0f3FB8AA3B, %f463;
	fma.rn.f32 	%f465, %f456, 0f32A57060, %f464;
	mov.b32 	%r155, %f461;
	shl.b32 	%r156, %r155, 23;
	mov.b32 	%f466, %r156;
	ex2.approx.ftz.f32 	%f467, %f465;
	fma.rn.f32 	%f1040, %f467, %f466, %f1040;
$L__BB0_75:
	add.s32 	%r157, %r12, 9;
	setp.ge.s32 	%p62, %r157, %r67;
	@%p62 bra 	$L__BB0_77;
	sub.f32 	%f468, %f1027, %f995;
	fma.rn.f32 	%f469, %f468, 0f3BBB989D, 0f3F000000;
	cvt.sat.f32.f32 	%f470, %f469;
	mov.f32 	%f471, 0f4B400001;
	mov.f32 	%f472, 0f437C0000;
	fma.rm.f32 	%f473, %f470, %f472, %f471;
	add.f32 	%f474, %f473, 0fCB40007F;
	neg.f32 	%f475, %f474;
	fma.rn.f32 	%f476, %f468, 0f3FB8AA3B, %f475;
	fma.rn.f32 	%f477, %f468, 0f32A57060, %f476;
	mov.b32 	%r158, %f473;
	shl.b32 	%r159, %r158, 23;
	mov.b32 	%f478, %r159;
	ex2.approx.ftz.f32 	%f479, %f477;
	fma.rn.f32 	%f1040, %f479, %f478, %f1040;
$L__BB0_77:
	add.s32 	%r160, %r12, 10;
	setp.ge.s32 	%p63, %r160, %r67;
	@%p63 bra 	$L__BB0_79;
	sub.f32 	%f480, %f1026, %f995;
	fma.rn.f32 	%f481, %f480, 0f3BBB989D, 0f3F000000;
	cvt.sat.f32.f32 	%f482, %f481;
	mov.f32 	%f483, 0f4B400001;
	mov.f32 	%f484, 0f437C0000;
	fma.rm.f32 	%f485, %f482, %f484, %f483;
	add.f32 	%f486, %f485, 0fCB40007F;
	neg.f32 	%f487, %f486;
	fma.rn.f32 	%f488, %f480, 0f3FB8AA3B, %f487;
	fma.rn.f32 	%f489, %f480, 0f32A57060, %f488;
	mov.b32 	%r161, %f485;
	shl.b32 	%r162, %r161, 23;
	mov.b32 	%f490, %r162;
	ex2.approx.ftz.f32 	%f491, %f489;
	fma.rn.f32 	%f1040, %f491, %f490, %f1040;
$L__BB0_79:
	add.s32 	%r163, %r12, 11;
	setp.ge.s32 	%p64, %r163, %r67;
	@%p64 bra 	$L__BB0_81;
	sub.f32 	%f492, %f1025, %f995;
	fma.rn.f32 	%f493, %f492, 0f3BBB989D, 0f3F000000;
	cvt.sat.f32.f32 	%f494, %f493;
	mov.f32 	%f495, 0f4B400001;
	mov.f32 	%f496, 0f437C0000;
	fma.rm.f32 	%f497, %f494, %f496, %f495;
	add.f32 	%f498, %f497, 0fCB40007F;
	neg.f32 	%f499, %f498;
	fma.rn.f32 	%f500, %f492, 0f3FB8AA3B, %f499;
	fma.rn.f32 	%f501, %f492, 0f32A57060, %f500;
	mov.b32 	%r164, %f497;
	shl.b32 	%r165, %r164, 23;
	mov.b32 	%f502, %r165;
	ex2.approx.ftz.f32 	%f503, %f501;
	fma.rn.f32 	%f1040, %f503, %f502, %f1040;
$L__BB0_81:
	add.s32 	%r166, %r12, 12;
	setp.ge.s32 	%p65, %r166, %r67;
	@%p65 bra 	$L__BB0_83;
	sub.f32 	%f504, %f1024, %f995;
	fma.rn.f32 	%f505, %f504, 0f3BBB989D, 0f3F000000;
	cvt.sat.f32.f32 	%f506, %f505;
	mov.f32 	%f507, 0f4B400001;
	mov.f32 	%f508, 0f437C0000;
	fma.rm.f32 	%f509, %f506, %f508, %f507;
	add.f32 	%f510, %f509, 0fCB40007F;
	neg.f32 	%f511, %f510;
	fma.rn.f32 	%f512, %f504, 0f3FB8AA3B, %f511;
	fma.rn.f32 	%f513, %f504, 0f32A57060, %f512;
	mov.b32 	%r167, %f509;
	shl.b32 	%r168, %r167, 23;
	mov.b32 	%f514, %r168;
	ex2.approx.ftz.f32 	%f515, %f513;
	fma.rn.f32 	%f1040, %f515, %f514, %f1040;
$L__BB0_83:
	add.s32 	%r169, %r12, 13;
	setp.ge.s32 	%p66, %r169, %r67;
	@%p66 bra 	$L__BB0_85;
	sub.f32 	%f516, %f1023, %f995;
	fma.rn.f32 	%f517, %f516, 0f3BBB989D, 0f3F000000;
	cvt.sat.f32.f32 	%f518, %f517;
	mov.f32 	%f519, 0f4B400001;
	mov.f32 	%f520, 0f437C0000;
	fma.rm.f32 	%f521, %f518, %f520, %f519;
	add.f32 	%f522, %f521, 0fCB40007F;
	neg.f32 	%f523, %f522;
	fma.rn.f32 	%f524, %f516, 0f3FB8AA3B, %f523;
	fma.rn.f32 	%f525, %f516, 0f32A57060, %f524;
	mov.b32 	%r170, %f521;
	shl.b32 	%r171, %r170, 23;
	mov.b32 	%f526, %r171;
	ex2.approx.ftz.f32 	%f527, %f525;
	fma.rn.f32 	%f1040, %f527, %f526, %f1040;
$L__BB0_85:
	add.s32 	%r172, %r12, 14;
	setp.ge.s32 	%p67, %r172, %r67;
	@%p67 bra 	$L__BB0_87;
	sub.f32 	%f528, %f1022, %f995;
	fma.rn.f32 	%f529, %f528, 0f3BBB989D, 0f3F000000;
	cvt.sat.f32.f32 	%f530, %f529;
	mov.f32 	%f531, 0f4B400001;
	mov.f32 	%f532, 0f437C0000;
	fma.rm.f32 	%f533, %f530, %f532, %f531;
	add.f32 	%f534, %f533, 0fCB40007F;
	neg.f32 	%f535, %f534;
	fma.rn.f32 	%f536, %f528, 0f3FB8AA3B, %f535;
	fma.rn.f32 	%f537, %f528, 0f32A57060, %f536;
	mov.b32 	%r173, %f533;
	shl.b32 	%r174, %r173, 23;
	mov.b32 	%f538, %r174;
	ex2.approx.ftz.f32 	%f539, %f537;
	fma.rn.f32 	%f1040, %f539, %f538, %f1040;
$L__BB0_87:
	add.s32 	%r175, %r12, 15;
	setp.ge.s32 	%p68, %r175, %r67;
	@%p68 bra 	$L__BB0_89;
	sub.f32 	%f540, %f1021, %f995;
	fma.rn.f32 	%f541, %f540, 0f3BBB989D, 0f3F000000;
	cvt.sat.f32.f32 	%f542, %f541;
	mov.f32 	%f543, 0f4B400001;
	mov.f32 	%f544, 0f437C0000;
	fma.rm.f32 	%f545, %f542, %f544, %f543;
	add.f32 	%f546, %f545, 0fCB40007F;
	neg.f32 	%f547, %f546;
	fma.rn.f32 	%f548, %f540, 0f3FB8AA3B, %f547;
	fma.rn.f32 	%f549, %f540, 0f32A57060, %f548;
	mov.b32 	%r176, %f545;
	shl.b32 	%r177, %r176, 23;
	mov.b32 	%f550, %r177;
	ex2.approx.ftz.f32 	%f551, %f549;
	fma.rn.f32 	%f1040, %f551, %f550, %f1040;
$L__BB0_89:
	add.s32 	%r178, %r12, 16;
	setp.ge.s32 	%p69, %r178, %r67;
	@%p69 bra 	$L__BB0_91;
	sub.f32 	%f552, %f1020, %f995;
	fma.rn.f32 	%f553, %f552, 0f3BBB989D, 0f3F000000;
	cvt.sat.f32.f32 	%f554, %f553;
	mov.f32 	%f555, 0f4B400001;
	mov.f32 	%f556, 0f437C0000;
	fma.rm.f32 	%f557, %f554, %f556, %f555;
	add.f32 	%f558, %f557, 0fCB40007F;
	neg.f32 	%f559, %f558;
	fma.rn.f32 	%f560, %f552, 0f3FB8AA3B, %f559;
	fma.rn.f32 	%f561, %f552, 0f32A57060, %f560;
	mov.b32 	%r179, %f557;
	shl.b32 	%r180, %r179, 23;
	mov.b32 	%f562, %r180;
	ex2.approx.ftz.f32 	%f563, %f561;
	fma.rn.f32 	%f1040, %f563, %f562, %f1040;
$L__BB0_91:
	add.s32 	%r181, %r12, 17;
	setp.ge.s32 	%p70, %r181, %r67;
	@%p70 bra 	$L__BB0_93;
	sub.f32 	%f564, %f1019, %f995;
	fma.rn.f32 	%f565, %f564, 0f3BBB989D, 0f3F000000;
	cvt.sat.f32.f32 	%f566, %f565;
	mov.f32 	%f567, 0f4B400001;
	mov.f32 	%f568, 0f437C0000;
	fma.rm.f32 	%f569, %f566, %f568, %f567;
	add.f32 	%f570, %f569, 0fCB40007F;
	neg.f32 	%f571, %f570;
	fma.rn.f32 	%f572, %f564, 0f3FB8AA3B, %f571;
	fma.rn.f32 	%f573, %f564, 0f32A57060, %f572;
	mov.b32 	%r182, %f569;
	shl.b32 	%r183, %r182, 23;
	mov.b32 	%f574, %r183;
	ex2.approx.ftz.f32 	%f575, %f573;
	fma.rn.f32 	%f1040, %f575, %f574, %f1040;
$L__BB0_93:
	add.s32 	%r184, %r12, 18;
	setp.ge.s32 	%p71, %r184, %r67;
	@%p71 bra 	$L__BB0_95;
	sub.f32 	%f576, %f1018, %f995;
	fma.rn.f32 	%f577, %f576, 0f3BBB989D, 0f3F000000;
	cvt.sat.f32.f32 	%f578, %f577;
	mov.f32 	%f579, 0f4B400001;
	mov.f32 	%f580, 0f437C0000;
	fma.rm.f32 	%f581, %f578, %f580, %f579;
	add.f32 	%f582, %f581, 0fCB40007F;
	neg.f32 	%f583, %f582;
	fma.rn.f32 	%f584, %f576, 0f3FB8AA3B, %f583;
	fma.rn.f32 	%f585, %f576, 0f32A57060, %f584;
	mov.b32 	%r185, %f581;
	shl.b32 	%r186, %r185, 23;
	mov.b32 	%f586, %r186;
	ex2.approx.ftz.f32 	%f587, %f585;
	fma.rn.f32 	%f1040, %f587, %f586, %f1040;
$L__BB0_95:
	add.s32 	%r187, %r12, 19;
	setp.ge.s32 	%p72, %r187, %r67;
	@%p72 bra 	$L__BB0_97;
	sub.f32 	%f588, %f1017, %f995;
	fma.rn.f32 	%f589, %f588, 0f3BBB989D, 0f3F000000;
	cvt.sat.f32.f32 	%f590, %f589;
	mov.f32 	%f591, 0f4B400001;
	mov.f32 	%f592, 0f437C0000;
	fma.rm.f32 	%f593, %f590, %f592, %f591;
	add.f32 	%f594, %f593, 0fCB40007F;
	neg.f32 	%f595, %f594;
	fma.rn.f32 	%f596, %f588, 0f3FB8AA3B, %f595;
	fma.rn.f32 	%f597, %f588, 0f32A57060, %f596;
	mov.b32 	%r188, %f593;
	shl.b32 	%r189, %r188, 23;
	mov.b32 	%f598, %r189;
	ex2.approx.ftz.f32 	%f599, %f597;
	fma.rn.f32 	%f1040, %f599, %f598, %f1040;
$L__BB0_97:
	add.s32 	%r190, %r12, 20;
	setp.ge.s32 	%p73, %r190, %r67;
	@%p73 bra 	$L__BB0_99;
	sub.f32 	%f600, %f1016, %f995;
	fma.rn.f32 	%f601, %f600, 0f3BBB989D, 0f3F000000;
	cvt.sat.f32.f32 	%f602, %f601;
	mov.f32 	%f603, 0f4B400001;
	mov.f32 	%f604, 0f437C0000;
	fma.rm.f32 	%f605, %f602, %f604, %f603;
	add.f32 	%f606, %f605, 0fCB40007F;
	neg.f32 	%f607, %f606;
	fma.rn.f32 	%f608, %f600, 0f3FB8AA3B, %f607;
	fma.rn.f32 	%f609, %f600, 0f32A57060, %f608;
	mov.b32 	%r191, %f605;
	shl.b32 	%r192, %r191, 23;
	mov.b32 	%f610, %r192;
	ex2.approx.ftz.f32 	%f611, %f609;
	fma.rn.f32 	%f1040, %f611, %f610, %f1040;
$L__BB0_99:
	add.s32 	%r193, %r12, 21;
	setp.ge.s32 	%p74, %r193, %r67;
	@%p74 bra 	$L__BB0_101;
	sub.f32 	%f612, %f1015, %f995;
	fma.rn.f32 	%f613, %f612, 0f3BBB989D, 0f3F000000;
	cvt.sat.f32.f32 	%f614, %f613;
	mov.f32 	%f615, 0f4B400001;
	mov.f32 	%f616, 0f437C0000;
	fma.rm.f32 	%f617, %f614, %f616, %f615;
	add.f32 	%f618, %f617, 0fCB40007F;
	neg.f32 	%f619, %f618;
	fma.rn.f32 	%f620, %f612, 0f3FB8AA3B, %f619;
	fma.rn.f32 	%f621, %f612, 0f32A57060, %f620;
	mov.b32 	%r194, %f617;
	shl.b32 	%r195, %r194, 23;
	mov.b32 	%f622, %r195;
	ex2.approx.ftz.f32 	%f623, %f621;
	fma.rn.f32 	%f1040, %f623, %f622, %f1040;
$L__BB0_101:
	add.s32 	%r196, %r12, 22;
	setp.ge.s32 	%p75, %r196, %r67;
	@%p75 bra 	$L__BB0_103;
	sub.f32 	%f624, %f1014, %f995;
	fma.rn.f32 	%f625, %f624, 0f3BBB989D, 0f3F000000;
	cvt.sat.f32.f32 	%f626, %f625;
	mov.f32 	%f627, 0f4B400001;
	mov.f32 	%f628, 0f437C0000;
	fma.rm.f32 	%f629, %f626, %f628, %f627;
	add.f32 	%f630, %f629, 0fCB40007F;
	neg.f32 	%f631, %f630;
	fma.rn.f32 	%f632, %f624, 0f3FB8AA3B, %f631;
	fma.rn.f32 	%f633, %f624, 0f32A57060, %f632;
	mov.b32 	%r197, %f629;
	shl.b32 	%r198, %r197, 23;
	mov.b32 	%f634, %r198;
	ex2.approx.ftz.f32 	%f635, %f633;
	fma.rn.f32 	%f1040, %f635, %f634, %f1040;
$L__BB0_103:
	add.s32 	%r199, %r12, 23;
	setp.ge.s32 	%p76, %r199, %r67;
	@%p76 bra 	$L__BB0_105;
	sub.f32 	%f636, %f1013, %f995;
	fma.rn.f32 	%f637, %f636, 0f3BBB989D, 0f3F000000;
	cvt.sat.f32.f32 	%f638, %f637;
	mov.f32 	%f639, 0f4B400001;
	mov.f32 	%f640, 0f437C0000;
	fma.rm.f32 	%f641, %f638, %f640, %f639;
	add.f32 	%f642, %f641, 0fCB40007F;
	neg.f32 	%f643, %f642;
	fma.rn.f32 	%f644, %f636, 0f3FB8AA3B, %f643;
	fma.rn.f32 	%f645, %f636, 0f32A57060, %f644;
	mov.b32 	%r200, %f641;
	shl.b32 	%r201, %r200, 23;
	mov.b32 	%f646, %r201;
	ex2.approx.ftz.f32 	%f647, %f645;
	fma.rn.f32 	%f1040, %f647, %f646, %f1040;
$L__BB0_105:
	add.s32 	%r202, %r12, 24;
	setp.ge.s32 	%p77, %r202, %r67;
	@%p77 bra 	$L__BB0_107;
	sub.f32 	%f648, %f1012, %f995;
	fma.rn.f32 	%f649, %f648, 0f3BBB989D, 0f3F000000;
	cvt.sat.f32.f32 	%f650, %f649;
	mov.f32 	%f651, 0f4B400001;
	mov.f32 	%f652, 0f437C0000;
	fma.rm.f32 	%f653, %f650, %f652, %f651;
	add.f32 	%f654, %f653, 0fCB40007F;
	neg.f32 	%f655, %f654;
	fma.rn.f32 	%f656, %f648, 0f3FB8AA3B, %f655;
	fma.rn.f32 	%f657, %f648, 0f32A57060, %f656;
	mov.b32 	%r203, %f653;
	shl.b32 	%r204, %r203, 23;
	mov.b32 	%f658, %r204;
	ex2.approx.ftz.f32 	%f659, %f657;
	fma.rn.f32 	%f1040, %f659, %f658, %f1040;
$L__BB0_107:
	add.s32 	%r205, %r12, 25;
	setp.ge.s32 	%p78, %r205, %r67;
	@%p78 bra 	$L__BB0_109;
	sub.f32 	%f660, %f1011, %f995;
	fma.rn.f32 	%f661, %f660, 0f3BBB989D, 0f3F000000;
	cvt.sat.f32.f32 	%f662, %f661;
	mov.f32 	%f663, 0f4B400001;
	mov.f32 	%f664, 0f437C0000;
	fma.rm.f32 	%f665, %f662, %f664, %f663;
	add.f32 	%f666, %f665, 0fCB40007F;
	neg.f32 	%f667, %f666;
	fma.rn.f32 	%f668, %f660, 0f3FB8AA3B, %f667;
	fma.rn.f32 	%f669, %f660, 0f32A57060, %f668;
	mov.b32 	%r206, %f665;
	shl.b32 	%r207, %r206, 23;
	mov.b32 	%f670, %r207;
	ex2.approx.ftz.f32 	%f671, %f669;
	fma.rn.f32 	%f1040, %f671, %f670, %f1040;
$L__BB0_109:
	add.s32 	%r208, %r12, 26;
	setp.ge.s32 	%p79, %r208, %r67;
	@%p79 bra 	$L__BB0_111;
	sub.f32 	%f672, %f1010, %f995;
	fma.rn.f32 	%f673, %f672, 0f3BBB989D, 0f3F000000;
	cvt.sat.f32.f32 	%f674, %f673;
	mov.f32 	%f675, 0f4B400001;
	mov.f32 	%f676, 0f437C0000;
	fma.rm.f32 	%f677, %f674, %f676, %f675;
	add.f32 	%f678, %f677, 0fCB40007F;
	neg.f32 	%f679, %f678;
	fma.rn.f32 	%f680, %f672, 0f3FB8AA3B, %f679;
	fma.rn.f32 	%f681, %f672, 0f32A57060, %f680;
	mov.b32 	%r209, %f677;
	shl.b32 	%r210, %r209, 23;
	mov.b32 	%f682, %r210;
	ex2.approx.ftz.f32 	%f683, %f681;
	fma.rn.f32 	%f1040, %f683, %f682, %f1040;
$L__BB0_111:
	add.s32 	%r211, %r12, 27;
	setp.ge.s32 	%p80, %r211, %r67;
	@%p80 bra 	$L__BB0_113;
	sub.f32 	%f684, %f1009, %f995;
	fma.rn.f32 	%f685, %f684, 0f3BBB989D, 0f3F000000;
	cvt.sat.f32.f32 	%f686, %f685;
	mov.f32 	%f687, 0f4B400001;
	mov.f32 	%f688, 0f437C0000;
	fma.rm.f32 	%f689, %f686, %f688, %f687;
	add.f32 	%f690, %f689, 0fCB40007F;
	neg.f32 	%f691, %f690;
	fma.rn.f32 	%f692, %f684, 0f3FB8AA3B, %f691;
	fma.rn.f32 	%f693, %f684, 0f32A57060, %f692;
	mov.b32 	%r212, %f689;
	shl.b32 	%r213, %r212, 23;
	mov.b32 	%f694, %r213;
	ex2.approx.ftz.f32 	%f695, %f693;
	fma.rn.f32 	%f1040, %f695, %f694, %f1040;
$L__BB0_113:
	add.s32 	%r214, %r12, 28;
	setp.ge.s32 	%p81, %r214, %r67;
	@%p81 bra 	$L__BB0_115;
	sub.f32 	%f696, %f1008, %f995;
	fma.rn.f32 	%f697, %f696, 0f3BBB989D, 0f3F000000;
	cvt.sat.f32.f32 	%f698, %f697;
	mov.f32 	%f699, 0f4B400001;
	mov.f32 	%f700, 0f437C0000;
	fma.rm.f32 	%f701, %f698, %f700, %f699;
	add.f32 	%f702, %f701, 0fCB40007F;
	neg.f32 	%f703, %f702;
	fma.rn.f32 	%f704, %f696, 0f3FB8AA3B, %f703;
	fma.rn.f32 	%f705, %f696, 0f32A57060, %f704;
	mov.b32 	%r215, %f701;
	shl.b32 	%r216, %r215, 23;
	mov.b32 	%f706, %r216;
	ex2.approx.ftz.f32 	%f707, %f705;
	fma.rn.f32 	%f1040, %f707, %f706, %f1040;
$L__BB0_115:
	add.s32 	%r217, %r12, 29;
	setp.ge.s32 	%p82, %r217, %r67;
	@%p82 bra 	$L__BB0_117;
	sub.f32 	%f708, %f1007, %f995;
	fma.rn.f32 	%f709, %f708, 0f3BBB989D, 0f3F000000;
	cvt.sat.f32.f32 	%f710, %f709;
	mov.f32 	%f711, 0f4B400001;
	mov.f32 	%f712, 0f437C0000;
	fma.rm.f32 	%f713, %f710, %f712, %f711;
	add.f32 	%f714, %f713, 0fCB40007F;
	neg.f32 	%f715, %f714;
	fma.rn.f32 	%f716, %f708, 0f3FB8AA3B, %f715;
	fma.rn.f32 	%f717, %f708, 0f32A57060, %f716;
	mov.b32 	%r218, %f713;
	shl.b32 	%r219, %r218, 23;
	mov.b32 	%f718, %r219;
	ex2.approx.ftz.f32 	%f719, %f717;
	fma.rn.f32 	%f1040, %f719, %f718, %f1040;
$L__BB0_117:
	add.s32 	%r220, %r12, 30;
	setp.ge.s32 	%p83, %r220, %r67;
	@%p83 bra 	$L__BB0_119;
	sub.f32 	%f720, %f1006, %f995;
	fma.rn.f32 	%f721, %f720, 0f3BBB989D, 0f3F000000;
	cvt.sat.f32.f32 	%f722, %f721;
	mov.f32 	%f723, 0f4B400001;
	mov.f32 	%f724, 0f437C0000;
	fma.rm.f32 	%f725, %f722, %f724, %f723;
	add.f32 	%f726, %f725, 0fCB40007F;
	neg.f32 	%f727, %f726;
	fma.rn.f32 	%f728, %f720, 0f3FB8AA3B, %f727;
	fma.rn.f32 	%f729, %f720, 0f32A57060, %f728;
	mov.b32 	%r221, %f725;
	shl.b32 	%r222, %r221, 23;
	mov.b32 	%f730, %r222;
	ex2.approx.ftz.f32 	%f731, %f729;
	fma.rn.f32 	%f1040, %f731, %f730, %f1040;
$L__BB0_119:
	add.s32 	%r223, %r12, 31;
	setp.ge.s32 	%p84, %r223, %r67;
	@%p84 bra 	$L__BB0_121;
	sub.f32 	%f732, %f1005, %f995;
	fma.rn.f32 	%f733, %f732, 0f3BBB989D, 0f3F000000;
	cvt.sat.f32.f32 	%f734, %f733;
	mov.f32 	%f735, 0f4B400001;
	mov.f32 	%f736, 0f437C0000;
	fma.rm.f32 	%f737, %f734, %f736, %f735;
	add.f32 	%f738, %f737, 0fCB40007F;
	neg.f32 	%f739, %f738;
	fma.rn.f32 	%f740, %f732, 0f3FB8AA3B, %f739;
	fma.rn.f32 	%f741, %f732, 0f32A57060, %f740;
	mov.b32 	%r224, %f737;
	shl.b32 	%r225, %r224, 23;
	mov.b32 	%f742, %r225;
	ex2.approx.ftz.f32 	%f743, %f741;
	fma.rn.f32 	%f1040, %f743, %f742, %f1040;
$L__BB0_121:
	fma.rn.f32 	%f996, %f996, %f114, %f1040;
	bar.sync 	0;
	add.s32 	%r255, %r255, 1;
	add.s32 	%r244, %r67, 31;
	shr.u32 	%r245, %r244, 5;
	setp.ne.s32 	%p105, %r255, %r245;
	@%p105 bra 	$L__BB0_2;
	setp.lt.s32 	%p106, %r68, 1;
	cvt.f64.f32 	%fd1, %f996;
	setp.leu.f64 	%p107, %fd1, 0d3EB0C6F7A0B5ED8D;
	or.pred  	%p108, %p107, %p106;
	@%p108 bra 	$L__BB0_135;
	setp.lt.u32 	%p109, %r68, 16;
	mov.b32 	%r276, 0;
	@%p109 bra 	$L__BB0_126;
	add.s64 	%rd99, %rd3, 32;
	and.b32  	%r247, %r68, 2147483632;
	neg.s32 	%r274, %r247;
	mul.wide.u32 	%rd72, %r5, 4;
	add.s64 	%rd73, %rd72, %rd2;
	add.s64 	%rd98, %rd73, 32;
$L__BB0_125:
	.pragma "nounroll";
	ld.local.v4.f32 	{%f913, %f914, %f915, %f916}, [%rd99+-32];
	div.rn.f32 	%f917, %f913, %f996;
	st.global.f32 	[%rd98+-32], %f917;
	div.rn.f32 	%f918, %f914, %f996;
	st.global.f32 	[%rd98+-28], %f918;
	div.rn.f32 	%f919, %f915, %f996;
	st.global.f32 	[%rd98+-24], %f919;
	div.rn.f32 	%f920, %f916, %f996;
	st.global.f32 	[%rd98+-20], %f920;
	ld.local.v4.f32 	{%f921, %f922, %f923, %f924}, [%rd99+-16];
	div.rn.f32 	%f925, %f921, %f996;
	st.global.f32 	[%rd98+-16], %f925;
	div.rn.f32 	%f926, %f922, %f996;
	st.global.f32 	[%rd98+-12], %f926;
	div.rn.f32 	%f927, %f923, %f996;
	st.global.f32 	[%rd98+-8], %f927;
	div.rn.f32 	%f928, %f924, %f996;
	st.global.f32 	[%rd98+-4], %f928;
	ld.local.v4.f32 	{%f929, %f930, %f931, %f932}, [%rd99];
	div.rn.f32 	%f933, %f929, %f996;
	st.global.f32 	[%rd98], %f933;
	div.rn.f32 	%f934, %f930, %f996;
	st.global.f32 	[%rd98+4], %f934;
	div.rn.f32 	%f935, %f931, %f996;
	st.global.f32 	[%rd98+8], %f935;
	div.rn.f32 	%f936, %f932, %f996;
	st.global.f32 	[%rd98+12], %f936;
	ld.local.v4.f32 	{%f937, %f938, %f939, %f940}, [%rd99+16];
	div.rn.f32 	%f941, %f937, %f996;
	st.global.f32 	[%rd98+16], %f941;
	div.rn.f32 	%f942, %f938, %f996;
	st.global.f32 	[%rd98+20], %f942;
	div.rn.f32 	%f943, %f939, %f996;
	st.global.f32 	[%rd98+24], %f943;
	div.rn.f32 	%f944, %f940, %f996;
	st.global.f32 	[%rd98+28], %f944;
	add.s32 	%r274, %r274, 16;
	add.s64 	%rd99, %rd99, 64;
	add.s64 	%rd98, %rd98, 64;
	setp.ne.s32 	%p110, %r274, 0;
	mov.u32 	%r276, %r8;
	@%p110 bra 	$L__BB0_125;
$L__BB0_126:
	setp.eq.s32 	%p111, %r6, 0;
	@%p111 bra 	$L__BB0_135;
	setp.lt.u32 	%p112, %r6, 8;
	@%p112 bra 	$L__BB0_129;
	cvt.u64.u32 	%rd74, %r276;
	mul.wide.u32 	%rd75, %r276, 4;
	add.s64 	%rd76, %rd3, %rd75;
	ld.local.f32 	%f945, [%rd76];
	div.rn.f32 	%f946, %f945, %f996;
	add.s32 	%r248, %r276, %r5;
	mul.wide.u32 	%rd77, %r248, 4;
	add.s64 	%rd78, %rd2, %rd77;
	st.global.f32 	[%rd78], %f946;
	ld.local.f32 	%f947, [%rd76+4];
	div.rn.f32 	%f948, %f947, %f996;
	cvt.u64.u32 	%rd79, %r5;
	add.s64 	%rd80, %rd74, %rd79;
	shl.b64 	%rd81, %rd80, 2;
	add.s64 	%rd82, %rd2, %rd81;
	st.global.f32 	[%rd82+4], %f948;
	ld.local.f32 	%f949, [%rd76+8];
	div.rn.f32 	%f950, %f949, %f996;
	st.global.f32 	[%rd82+8], %f950;
	ld.local.f32 	%f951, [%rd76+12];
	div.rn.f32 	%f952, %f951, %f996;
	st.global.f32 	[%rd82+12], %f952;
	ld.local.f32 	%f953, [%rd76+16];
	div.rn.f32 	%f954, %f953, %f996;
	st.global.f32 	[%rd82+16], %f954;
	ld.local.f32 	%f955, [%rd76+20];
	div.rn.f32 	%f956, %f955, %f996;
	st.global.f32 	[%rd82+20], %f956;
	ld.local.f32 	%f957, [%rd76+24];
	div.rn.f32 	%f958, %f957, %f996;
	st.global.f32 	[%rd82+24], %f958;
	ld.local.f32 	%f959, [%rd76+28];
	div.rn.f32 	%f960, %f959, %f996;
	st.global.f32 	[%rd82+28], %f960;
	add.s32 	%r276, %r276, 8;
$L__BB0_129:
	setp.eq.s32 	%p113, %r7, 0;
	@%p113 bra 	$L__BB0_135;
	setp.lt.u32 	%p114, %r7, 4;
	@%p114 bra 	$L__BB0_132;
	cvt.u64.u32 	%rd83, %r276;
	mul.wide.u32 	%rd84, %r276, 4;
	add.s64 	%rd85, %rd3, %rd84;
	ld.local.f32 	%f961, [%rd85];
	div.rn.f32 	%f962, %f961, %f996;
	add.s32 	%r249, %r276, %r5;
	mul.wide.u32 	%rd86, %r249, 4;
	add.s64 	%rd87, %rd2, %rd86;
	st.global.f32 	[%rd87], %f962;
	ld.local.f32 	%f963, [%rd85+4];
	div.rn.f32 	%f964, %f963, %f996;
	cvt.u64.u32 	%rd88, %r5;
	add.s64 	%rd89, %rd83, %rd88;
	shl.b64 	%rd90, %rd89, 2;
	add.s64 	%rd91, %rd2, %rd90;
	st.global.f32 	[%rd91+4], %f964;
	ld.local.f32 	%f965, [%rd85+8];
	div.rn.f32 	%f966, %f965, %f996;
	st.global.f32 	[%rd91+8], %f966;
	ld.local.f32 	%f967, [%rd85+12];
	div.rn.f32 	%f968, %f967, %f996;
	st.global.f32 	[%rd91+12], %f968;
	add.s32 	%r276, %r276, 4;
$L__BB0_132:
	setp.eq.s32 	%p115, %r9, 0;
	@%p115 bra 	$L__BB0_135;
	add.s32 	%r250, %r276, %r5;
	mul.wide.u32 	%rd92, %r250, 4;
	add.s64 	%rd101, %rd2, %rd92;
	mul.wide.u32 	%rd93, %r276, 4;
	add.s64 	%rd100, %rd3, %rd93;
	neg.s32 	%r278, %r9;
$L__BB0_134:
	.pragma "nounroll";
	ld.local.f32 	%f969, [%rd100];
	div.rn.f32 	%f970, %f969, %f996;
	st.global.f32 	[%rd101], %f970;
	add.s64 	%rd101, %rd101, 4;
	add.s64 	%rd100, %rd100, 4;
	add.s32 	%r278, %r278, 1;
	setp.ne.s32 	%p116, %r278, 0;
	@%p116 bra 	$L__BB0_134;
$L__BB0_135:
	ld.param.u64 	%rd97, [_Z36flash_attention_kernel_v2_single_gpuPKfS0_S0_PfS1_iif_param_4];
	setp.lt.f32 	%p117, %f996, 0f00800000;
	mul.f32 	%f971, %f996, 0f4B000000;
	selp.f32 	%f972, %f971, %f996, %p117;
	selp.f32 	%f973, 0fC1B80000, 0f00000000, %p117;
	mov.b32 	%r251, %f972;
	add.s32 	%r252, %r251, -1059760811;
	and.b32  	%r253, %r252, -8388608;
	sub.s32 	%r254, %r251, %r253;
	mov.b32 	%f974, %r254;
	cvt.rn.f32.s32 	%f975, %r253;
	fma.rn.f32 	%f976, %f975, 0f34000000, %f973;
	add.f32 	%f977, %f974, 0fBF800000;
	fma.rn.f32 	%f978, %f977, 0fBE055027, 0f3E1039F6;
	fma.rn.f32 	%f979, %f978, %f977, 0fBDF8CDCC;
	fma.rn.f32 	%f980, %f979, %f977, 0f3E0F2955;
	fma.rn.f32 	%f981, %f980, %f977, 0fBE2AD8B9;
	fma.rn.f32 	%f982, %f981, %f977, 0f3E4CED0B;
	fma.rn.f32 	%f983, %f982, %f977, 0fBE7FFF22;
	fma.rn.f32 	%f984, %f983, %f977, 0f3EAAAA78;
	fma.rn.f32 	%f985, %f984, %f977, 0fBF000000;
	mul.f32 	%f986, %f977, %f985;
	fma.rn.f32 	%f987, %f986, %f977, %f977;
	fma.rn.f32 	%f988, %f976, 0f3F317218, %f987;
	setp.gt.u32 	%p118, %r251, 2139095039;
	fma.rn.f32 	%f989, %f972, 0f7F800000, 0f7F800000;
	selp.f32 	%f990, %f989, %f988, %p118;
	setp.eq.f32 	%p119, %f972, 0f00000000;
	selp.f32 	%f991, 0fFF800000, %f990, %p119;
	add.f32 	%f992, %f995, %f991;
	cvta.to.global.u64 	%rd94, %rd97;
	mul.wide.u32 	%rd95, %r2, 4;
	add.s64 	%rd96, %rd94, %rd95;
	st.global.f32 	[%rd96], %f992;
$L__BB0_136:
	ret;

}


// ===== COMPILED SASS (sm_100) =====

	.target	sm_100

	.elftype	@"ET_EXEC"


//--------------------- .note.nv.tkinfo           --------------------------
	.section	.note.nv.tkinfo,"",@"SHT_NOTE"
	.sectionflags	@"SHF_NOTE_NV_TKINFO"
	.tkinfo
        /*0018*/ 	.word	0x00000002
        /*0030*/ 	.string	""
        /*0030*/ 	.string	"ptxas"
        /*0030*/ 	.string	"Cuda compilation tools, release 13.0, V13.0.88"
        /*0030*/ 	.string	"Build cuda_13.0.r13.0/compiler.36424714_0"
        /*0030*/ 	.string	"-arch sm_100 -m 64 "



//--------------------- .note.nv.cuinfo           --------------------------
	.section	.note.nv.cuinfo,"",@"SHT_NOTE"
	.sectionflags	@"SHF_NOTE_NV_CUINFO"
        /*0018*/ 	.short	0x0002
        /*001a*/ 	.short	0x0064
        /*001c*/ 	.short	0x0082
	.zero		2


//--------------------- .nv.info                  --------------------------
	.section	.nv.info,"",@"SHT_CUDA_INFO"
	.align	4


	//----- nvinfo : EIATTR_REGCOUNT
	.align		4
        /*0000*/ 	.byte	0x04, 0x2f
        /*0002*/ 	.short	(.L_1 - .L_0)
	.align		4
.L_0:
        /*0004*/ 	.word	index@(_Z36flash_attention_kernel_v2_single_gpuPKfS0_S0_PfS1_iif)
        /*0008*/ 	.word	0x0000002e


	//----- nvinfo : EIATTR_FRAME_SIZE
	.align		4
.L_1:
        /*000c*/ 	.byte	0x04, 0x11
        /*000e*/ 	.short	(.L_3 - .L_2)
	.align		4
.L_2:
        /*0010*/ 	.word	index@($__internal_0_$__cuda_sm3x_div_rn_noftz_f32_slowpath)
        /*0014*/ 	.word	0x00000180


	//----- nvinfo : EIATTR_FRAME_SIZE
	.align		4
.L_3:
        /*0018*/ 	.byte	0x04, 0x11
        /*001a*/ 	.short	(.L_5 - .L_4)
	.align		4
.L_4:
        /*001c*/ 	.word	index@(_Z36flash_attention_kernel_v2_single_gpuPKfS0_S0_PfS1_iif)
        /*0020*/ 	.word	0x00000180


	//----- nvinfo : EIATTR_MIN_STACK_SIZE
	.align		4
.L_5:
        /*0024*/ 	.byte	0x04, 0x12
        /*0026*/ 	.short	(.L_7 - .L_6)
	.align		4
.L_6:
        /*0028*/ 	.word	index@(_Z36flash_attention_kernel_v2_single_gpuPKfS0_S0_PfS1_iif)
        /*002c*/ 	.word	0x00000180
.L_7:


//--------------------- .nv.compat                --------------------------
	.section	.nv.compat,"",@"SHT_CUDA_COMPAT_INFO"
	.align	4
        /*0000*/ 	.byte	0x02, 0x09, 0x00, 0x00, 0x02, 0x02, 0x01, 0x00, 0x02, 0x05, 0x05, 0x00, 0x03, 0x07, 0x01, 0x01
        /*0010*/ 	.byte	0x02, 0x03, 0x00, 0x00, 0x02, 0x06, 0x01, 0x00, 0x04, 0x0b, 0x08, 0x00, 0x01, 0x00, 0x00, 0x00
        /*0020*/ 	.byte	0x00, 0x00, 0x00, 0x00


//--------------------- .nv.info._Z36flash_attention_kernel_v2_single_gpuPKfS0_S0_PfS1_iif --------------------------
	.section	.nv.info._Z36flash_attention_kernel_v2_single_gpuPKfS0_S0_PfS1_iif,"",@"SHT_CUDA_INFO"
	.sectionflags	@""
	.align	4


	//----- nvinfo : EIATTR_CUDA_API_VERSION
	.align		4
        /*0000*/ 	.byte	0x04, 0x37
        /*0002*/ 	.short	(.L_9 - .L_8)
.L_8:
        /*0004*/ 	.word	0x00000082


	//----- nvinfo : EIATTR_KPARAM_INFO
	.align		4
.L_9:
        /*0008*/ 	.byte	0x04, 0x17
        /*000a*/ 	.short	(.L_11 - .L_10)
.L_10:
        /*000c*/ 	.word	0x00000000
        /*0010*/ 	.short	0x0007
        /*0012*/ 	.short	0x0030
        /*0014*/ 	.byte	0x00, 0xf0, 0x11, 0x00


	//----- nvinfo : EIATTR_KPARAM_INFO
	.align		4
.L_11:
        /*0018*/ 	.byte	0x04, 0x17
        /*001a*/ 	.short	(.L_13 - .L_12)
.L_12:
        /*001c*/ 	.word	0x00000000
        /*0020*/ 	.short	0x0006
        /*0022*/ 	.short	0x002c
        /*0024*/ 	.byte	0x00, 0xf0, 0x11, 0x00


	//----- nvinfo : EIATTR_KPARAM_INFO
	.align		4
.L_13:
        /*0028*/ 	.byte	0x04, 0x17
        /*002a*/ 	.short	(.L_15 - .L_14)
.L_14:
        /*002c*/ 	.word	0x00000000
        /*0030*/ 	.short	0x0005
        /*0032*/ 	.short	0x0028
        /*0034*/ 	.byte	0x00, 0xf0, 0x11, 0x00


	//----- nvinfo : EIATTR_KPARAM_INFO
	.align		4
.L_15:
        /*0038*/ 	.byte	0x04, 0x17
        /*003a*/ 	.short	(.L_17 - .L_16)
.L_16:
        /*003c*/ 	.word	0x00000000
        /*0040*/ 	.short	0x0004
        /*0042*/ 	.short	0x0020
        /*0044*/ 	.byte	0x00, 0xf5, 0x21, 0x00


	//----- nvinfo : EIATTR_KPARAM_INFO
	.align		4
.L_17:
        /*0048*/ 	.byte	0x04, 0x17
        /*004a*/ 	.short	(.L_19 - .L_18)
.L_18:
        /*004c*/ 	.word	0x00000000
        /*0050*/ 	.short	0x0003
        /*0052*/ 	.short	0x0018
        /*0054*/ 	.byte	0x00, 0xf5, 0x21, 0x00


	//----- nvinfo : EIATTR_KPARAM_INFO
	.align		4
.L_19:
        /*0058*/ 	.byte	0x04, 0x17
        /*005a*/ 	.short	(.L_21 - .L_20)
.L_20:
        /*005c*/ 	.word	0x00000000
        /*0060*/ 	.short	0x0002
        /*0062*/ 	.short	0x0010
        /*0064*/ 	.byte	0x00, 0xf5, 0x21, 0x00


	//----- nvinfo : EIATTR_KPARAM_INFO
	.align		4
.L_21:
        /*0068*/ 	.byte	0x04, 0x17
        /*006a*/ 	.short	(.L_23 - .L_22)
.L_22:
        /*006c*/ 	.word	0x00000000
        /*0070*/ 	.short	0x0001
        /*0072*/ 	.short	0x0008
        /*0074*/ 	.byte	0x00, 0xf5, 0x21, 0x00


	//----- nvinfo : EIATTR_KPARAM_INFO
	.align		4
.L_23:
        /*0078*/ 	.byte	0x04, 0x17
        /*007a*/ 	.short	(.L_25 - .L_24)
.L_24:
        /*007c*/ 	.word	0x00000000
        /*0080*/ 	.short	0x0000
        /*0082*/ 	.short	0x0000
        /*0084*/ 	.byte	0x00, 0xf5, 0x21, 0x00


	//----- nvinfo : EIATTR_SPARSE_MMA_MASK
	.align		4
.L_25:
        /*0088*/ 	.byte	0x03, 0x50
        /*008a*/ 	.short	0x0000


	//----- nvinfo : EIATTR_MAXREG_COUNT
	.align		4
        /*008c*/ 	.byte	0x03, 0x1b
        /*008e*/ 	.short	0x00ff


	//----- nvinfo : EIATTR_NUM_BARRIERS
	.align		4
        /*0090*/ 	.byte	0x02, 0x4c
        /*0092*/ 	.byte	0x01
	.zero		1


	//----- nvinfo : EIATTR_MERCURY_ISA_VERSION
	.align		4
        /*0094*/ 	.byte	0x03, 0x5f
        /*0096*/ 	.short	0x0101


	//----- nvinfo : EIATTR_UNUSED_LOAD_BYTE_OFFSET
	.align		4
        /*0098*/ 	.byte	0x04, 0x44
        /*009a*/ 	.short	(.L_27 - .L_26)


	//   ....[0]....
.L_26:
        /*009c*/ 	.word	0x00000d40
        /*00a0*/ 	.word	0x00000fff


	//   ....[1]....
        /*00a4*/ 	.word	0x000027d0
        /*00a8*/ 	.word	0x00000fff


	//----- nvinfo : EIATTR_VRC_CTA_INIT_COUNT
	.align		4
.L_27:
        /*00ac*/ 	.byte	0x02, 0x4a
	.zero		1
	.zero		1


	//----- nvinfo : EIATTR_EXIT_INSTR_OFFSETS
	.align		4
        /*00b0*/ 	.byte	0x04, 0x1c
        /*00b2*/ 	.short	(.L_29 - .L_28)


	//   ....[0]....
.L_28:
        /*00b4*/ 	.word	0x00000090


	//   ....[1]....
        /*00b8*/ 	.word	0x00006390


	//----- nvinfo : EIATTR_CRS_STACK_SIZE
	.align		4
.L_29:
        /*00bc*/ 	.byte	0x04, 0x1e
        /*00be*/ 	.short	(.L_31 - .L_30)
.L_30:
        /*00c0*/ 	.word	0x00000000


	//----- nvinfo : EIATTR_CBANK_PARAM_SIZE
	.align		4
.L_31:
        /*00c4*/ 	.byte	0x03, 0x19
        /*00c6*/ 	.short	0x0034


	//----- nvinfo : EIATTR_PARAM_CBANK
	.align		4
        /*00c8*/ 	.byte	0x04, 0x0a
        /*00ca*/ 	.short	(.L_33 - .L_32)
	.align		4
.L_32:
        /*00cc*/ 	.word	index@(.nv.constant0._Z36flash_attention_kernel_v2_single_gpuPKfS0_S0_PfS1_iif)
        /*00d0*/ 	.short	0x0380
        /*00d2*/ 	.short	0x0034


	//----- nvinfo : EIATTR_SW_WAR
	.align		4
.L_33:
        /*00d4*/ 	.byte	0x04, 0x36
        /*00d6*/ 	.short	(.L_35 - .L_34)
.L_34:
        /*00d8*/ 	.word	0x00000008
.L_35:


//--------------------- .nv.callgraph             --------------------------
	.section	.nv.callgraph,"",@"SHT_CUDA_CALLGRAPH"
	.align	4
	.sectionentsize	8
	.align		4
        /*0000*/ 	.word	0x00000000
	.align		4
        /*0004*/ 	.word	0xffffffff
	.align		4
        /*0008*/ 	.word	0x00000000
	.align		4
        /*000c*/ 	.word	0xfffffffe
	.align		4
        /*0010*/ 	.word	0x00000000
	.align		4
        /*0014*/ 	.word	0xfffffffd
	.align		4
        /*0018*/ 	.word	0x00000000
	.align		4
        /*001c*/ 	.word	0xfffffffc


//--------------------- .text._Z36flash_attention_kernel_v2_single_gpuPKfS0_S0_PfS1_iif --------------------------
	.section	.text._Z36flash_attention_kernel_v2_single_gpuPKfS0_S0_PfS1_iif,"ax",@progbits
	.align	128
        .global         _Z36flash_attention_kernel_v2_single_gpuPKfS0_S0_PfS1_iif
        .type           _Z36flash_attention_kernel_v2_single_gpuPKfS0_S0_PfS1_iif,@function
        .size           _Z36flash_attention_kernel_v2_single_gpuPKfS0_S0_PfS1_iif,(.L_x_136 - _Z36flash_attention_kernel_v2_single_gpuPKfS0_S0_PfS1_iif)
        .other          _Z36flash_attention_kernel_v2_single_gpuPKfS0_S0_PfS1_iif,@"STO_CUDA_ENTRY STV_DEFAULT"
_Z36flash_attention_kernel_v2_single_gpuPKfS0_S0_PfS1_iif:
.text._Z36flash_attention_kernel_v2_single_gpuPKfS0_S0_PfS1_iif:
[----:B------:R-:W0:Y:S01]  /*0000*/  LDC R1, c[0x0][0x37c] ;  /* 0x0000df00ff017b82 */ /* 0x000e220000000800 */
[----:B------:R-:W1:Y:S01]  /*0010*/  S2R R38, SR_CTAID.X ;  /* 0x0000000000267919 */ /* 0x000e620000002500 */
[----:B------:R-:W2:Y:S01]  /*0020*/  LDCU UR4, c[0x0][0x3a8] ;  /* 0x00007500ff0477ac */ /* 0x000ea20008000800 */
[----:B0-----:R-:W-:Y:S01]  /*0030*/  IADD3 R1, PT, PT, R1, -0x180, RZ ;  /* 0xfffffe8001017810 */ /* 0x001fe20007ffe0ff */
[----:B------:R-:W1:Y:S03]  /*0040*/  S2R R3, SR_TID.Y ;  /* 0x0000000000037919 */ /* 0x000e660000002200 */
[C---:B------:R-:W-:Y:S02]  /*0050*/  R2UR UR7, R1.reuse ;  /* 0x00000000010772ca */ /* 0x040fe400000e0000 */
[----:B------:R-:W-:Y:S02]  /*0060*/  R2UR UR13, R1 ;  /* 0x00000000010d72ca */ /* 0x000fe400000e0000 */
[----:B-1----:R-:W-:-:S04]  /*0070*/  LEA R38, R38, R3, 0x4 ;  /* 0x0000000326267211 */ /* 0x002fc800078e20ff */
[----:B--2---:R-:W-:-:S13]  /*0080*/  ISETP.GE.AND P0, PT, R38, UR4, PT ;  /* 0x0000000426007c0c */ /* 0x004fda000bf06270 */
[----:B------:R-:W-:Y:S05]  /*0090*/  @P0 EXIT ;  /* 0x000000000000094d */ /* 0x000fea0003800000 */
[----:B------:R0:W-:Y:S01]  /*00a0*/  STL.128 [R1], RZ ;  /* 0x000000ff01007387 */ /* 0x0001e20000100c00 */
[----:B------:R-:W1:Y:S01]  /*00b0*/  LDCU UR8, c[0x0][0x3ac] ;  /* 0x00007580ff0877ac */ /* 0x000e620008000800 */
[----:B------:R-:W-:Y:S01]  /*00c0*/  HFMA2 R37, -RZ, RZ, 0, 0 ;  /* 0x00000000ff257431 */ /* 0x000fe200000001ff */
[----:B------:R-:W-:Y:S01]  /*00d0*/  MOV R36, 0xff7fffff ;  /* 0xff7fffff00247802 */ /* 0x000fe20000000f00 */
[----:B------:R0:W-:Y:S01]  /*00e0*/  STL.128 [R1+0x10], RZ ;  /* 0x000010ff01007387 */ /* 0x0001e20000100c00 */
[----:B------:R-:W2:Y:S03]  /*00f0*/  LDCU UR16, c[0x0][0x360] ;  /* 0x00006c00ff1077ac */ /* 0x000ea60008000800 */
[----:B------:R0:W-:Y:S01]  /*0100*/  STL.128 [R1+0x20], RZ ;  /* 0x000020ff01007387 */ /* 0x0001e20000100c00 */
[----:B------:R-:W3:Y:S03]  /*0110*/  LDCU.64 UR14, c[0x0][0x358] ;  /* 0x00006b00ff0e77ac */ /* 0x000ee60008000a00 */
[----:B------:R0:W-:Y:S01]  /*0120*/  STL.128 [R1+0x30], RZ ;  /* 0x000030ff01007387 */ /* 0x0001e20000100c00 */
[----:B------:R-:W-:Y:S01]  /*0130*/  UIADD3 UR7, UPT, UPT, UR7, 0x100, URZ ;  /* 0x0000010007077890 */ /* 0x000fe2000fffe0ff */
[----:B------:R-:W-:-:S02]  /*0140*/  UMOV UR4, URZ ;  /* 0x000000ff00047c82 */ /* 0x000fc40008000000 */
[----:B------:R0:W-:Y:S01]  /*0150*/  STL.128 [R1+0x40], RZ ;  /* 0x000040ff01007387 */ /* 0x0001e20000100c00 */
[----:B-1----:R-:W-:-:S03]  /*0160*/  ULOP3.LUT UR8, UR8, 0x7ffffff0, URZ, 0xc0, !UPT ;  /* 0x7ffffff008087892 */ /* 0x002fc6000f8ec0ff */
[----:B------:R0:W-:Y:S04]  /*0170*/  STL.128 [R1+0x50], RZ ;  /* 0x000050ff01007387 */ /* 0x0001e80000100c00 */
        /* <DEDUP_REMOVED lines=9> */
[----:B--23--:R0:W-:Y:S02]  /*0210*/  STL.128 [R1+0xf0], RZ ;  /* 0x0000f0ff01007387 */ /* 0x00c1e40000100c00 */
.L_x_58:
[----:B-1----:R-:W1:Y:S01]  /*0220*/  S2R R0, SR_TID.Y ;  /* 0x0000000000007919 */ /* 0x002e620000002200 */
[----:B------:R-:W-:Y:S01]  /*0230*/  USHF.L.U32 UR9, UR4, 0x5, URZ ;  /* 0x0000000504097899 */ /* 0x000fe200080006ff */
[----:B------:R-:W-:Y:S01]  /*0240*/  BSSY.RECONVERGENT B0, `(.L_x_0) ;  /* 0x0000027000007945 */ /* 0x000fe20003800200 */
[----:B-1----:R-:W-:-:S13]  /*0250*/  ISETP.GT.U32.AND P0, PT, R0, 0x1f, PT ;  /* 0x0000001f0000780c */ /* 0x002fda0003f04070 */
[----:B--234-:R-:W-:Y:S05]  /*0260*/  @P0 BRA `(.L_x_1) ;  /* 0x0000000000900947 */ /* 0x01cfea0003800000 */
.L_x_5:
[----:B-1----:R-:W1:Y:S01]  /*0270*/  S2R R12, SR_TID.X ;  /* 0x00000000000c7919 */ /* 0x002e620000002100 */
[----:B------:R-:W1:Y:S01]  /*0280*/  LDC.64 R6, c[0x0][0x3a8] ;  /* 0x0000ea00ff067b82 */ /* 0x000e620000000a00 */
[----:B------:R-:W-:Y:S01]  /*0290*/  IADD3 R13, PT, PT, R0, UR9, RZ ;  /* 0x00000009000d7c10 */ /* 0x000fe2000fffe0ff */
[----:B------:R-:W-:Y:S01]  /*02a0*/  BSSY.RECONVERGENT B1, `(.L_x_2) ;  /* 0x000001c000017945 */ /* 0x000fe20003800200 */
[----:B-1----:R-:W-:-:S04]  /*02b0*/  ISETP.GE.AND P0, PT, R12, R7, PT ;  /* 0x000000070c00720c */ /* 0x002fc80003f06270 */
[----:B------:R-:W-:-:S13]  /*02c0*/  ISETP.GE.OR P0, PT, R13, R6, P0 ;  /* 0x000000060d00720c */ /* 0x000fda0000706670 */
[----:B------:R-:W-:Y:S05]  /*02d0*/  @P0 BRA `(.L_x_3) ;  /* 0x0000000000600947 */ /* 0x000fea0003800000 */
[----:B------:R-:W1:Y:S01]  /*02e0*/  S2R R19, SR_CgaCtaId ;  /* 0x0000000000137919 */ /* 0x000e620000008800 */
[----:B------:R-:W2:Y:S01]  /*02f0*/  LDC.64 R2, c[0x0][0x388] ;  /* 0x0000e200ff027b82 */ /* 0x000ea20000000a00 */
[----:B------:R-:W-:Y:S01]  /*0300*/  MOV R6, 0x400 ;  /* 0x0000040000067802 */ /* 0x000fe20000000f00 */
[----:B------:R-:W-:Y:S01]  /*0310*/  IMAD R13, R13, R7, R12 ;  /* 0x000000070d0d7224 */ /* 0x000fe200078e020c */
[----:B------:R-:W-:Y:S02]  /*0320*/  LEA R9, R0, R12, 0x6 ;  /* 0x0000000c00097211 */ /* 0x000fe400078e30ff */
[----:B------:R-:W-:-:S03]  /*0330*/  IADD3 R8, PT, PT, R6, 0x2000, RZ ;  /* 0x0000200006087810 */ /* 0x000fc60007ffe0ff */
[----:B------:R-:W3:Y:S01]  /*0340*/  LDC.64 R4, c[0x0][0x390] ;  /* 0x0000e400ff047b82 */ /* 0x000ee20000000a00 */
[C---:B-1----:R-:W-:Y:S02]  /*0350*/  LEA R15, R19.reuse, R6, 0x18 ;  /* 0x00000006130f7211 */ /* 0x042fe400078ec0ff */
[----:B------:R-:W-:Y:S02]  /*0360*/  LEA R19, R19, R8, 0x18 ;  /* 0x0000000813137211 */ /* 0x000fe400078ec0ff */
[----:B------:R-:W-:-:S07]  /*0370*/  SHF.L.U32 R6, R9, 0x2, RZ ;  /* 0x0000000209067819 */ /* 0x000fce00000006ff */
.L_x_4:
[----:B-12---:R-:W-:-:S04]  /*0380*/  IMAD.WIDE R8, R13, 0x4, R2 ;  /* 0x000000040d087825 */ /* 0x006fc800078e0202 */
[----:B---3--:R-:W-:Y:S02]  /*0390*/  IMAD.WIDE R10, R13, 0x4, R4 ;  /* 0x000000040d0a7825 */ /* 0x008fe400078e0204 */
[----:B------:R-:W2:Y:S04]  /*03a0*/  LDG.E R8, desc[UR14][R8.64] ;  /* 0x0000000e08087981 */ /* 0x000ea8000c1e1900 */
[----:B------:R-:W3:Y:S01]  /*03b0*/  LDG.E R10, desc[UR14][R10.64] ;  /* 0x0000000e0a0a7981 */ /* 0x000ee2000c1e1900 */
[-C--:B------:R-:W-:Y:S02]  /*03c0*/  IADD3 R17, PT, PT, R15, R6.reuse, RZ ;  /* 0x000000060f117210 */ /* 0x080fe40007ffe0ff */
[----:B------:R-:W-:Y:S02]  /*03d0*/  IADD3 R21, PT, PT, R19, R6, RZ ;  /* 0x0000000613157210 */ /* 0x000fe40007ffe0ff */
[----:B------:R-:W-:-:S02]  /*03e0*/  IADD3 R12, PT, PT, R12, UR16, RZ ;  /* 0x000000100c0c7c10 */ /* 0x000fc4000fffe0ff */
[----:B------:R-:W-:Y:S02]  /*03f0*/  MOV R23, UR16 ;  /* 0x0000001000177c02 */ /* 0x000fe40008000f00 */
[----:B------:R-:W-:Y:S02]  /*0400*/  ISETP.GE.AND P0, PT, R12, R7, PT ;  /* 0x000000070c00720c */ /* 0x000fe40003f06270 */
[----:B------:R-:W-:Y:S02]  /*0410*/  LEA R6, R23, R6, 0x2 ;  /* 0x0000000617067211 */ /* 0x000fe400078e10ff */
[----:B------:R-:W-:Y:S01]  /*0420*/  IADD3 R13, PT, PT, R13, UR16, RZ ;  /* 0x000000100d0d7c10 */ /* 0x000fe2000fffe0ff */
[----:B--2---:R1:W-:Y:S04]  /*0430*/  STS [R17], R8 ;  /* 0x0000000811007388 */ /* 0x0043e80000000800 */
[----:B---3--:R1:W-:Y:S04]  /*0440*/  STS [R21], R10 ;  /* 0x0000000a15007388 */ /* 0x0083e80000000800 */
[----:B------:R-:W-:Y:S05]  /*0450*/  @!P0 BRA `(.L_x_4) ;  /* 0xfffffffc00c88947 */ /* 0x000fea000383ffff */
.L_x_3:
[----:B------:R-:W-:Y:S05]  /*0460*/  BSYNC.RECONVERGENT B1 ;  /* 0x0000000000017941 */ /* 0x000fea0003800200 */
.L_x_2:
[----:B------:R-:W2:Y:S02]  /*0470*/  LDCU UR5, c[0x0][0x364] ;  /* 0x00006c80ff0577ac */ /* 0x000ea40008000800 */
[----:B--2---:R-:W-:-:S04]  /*0480*/  IADD3 R0, PT, PT, R0, UR5, RZ ;  /* 0x0000000500007c10 */ /* 0x004fc8000fffe0ff */
[----:B------:R-:W-:-:S13]  /*0490*/  ISETP.GE.U32.AND P0, PT, R0, 0x20, PT ;  /* 0x000000200000780c */ /* 0x000fda0003f06070 */
[----:B------:R-:W-:Y:S05]  /*04a0*/  @!P0 BRA `(.L_x_5) ;  /* 0xfffffffc00708947 */ /* 0x000fea000383ffff */
.L_x_1:
[----:B------:R-:W-:Y:S05]  /*04b0*/  BSYNC.RECONVERGENT B0 ;  /* 0x0000000000007941 */ /* 0x000fea0003800200 */
.L_x_0:
[----:B------:R-:W2:Y:S02]  /*04c0*/  LDCU UR5, c[0x0][0x3ac] ;  /* 0x00007580ff0577ac */ /* 0x000ea40008000800 */
[----:B--2---:R-:W-:Y:S01]  /*04d0*/  UISETP.GE.AND UP0, UPT, UR5, 0x1, UPT ;  /* 0x000000010500788c */ /* 0x004fe2000bf06270 */
[----:B------:R-:W-:Y:S08]  /*04e0*/  BAR.SYNC.DEFER_BLOCKING 0x0 ;  /* 0x0000000000007b1d */ /* 0x000ff00000010000 */
[----:B------:R-:W-:Y:S05]  /*04f0*/  BRA.U !UP0, `(.L_x_6) ;  /* 0x0000000908847547 */ /* 0x000fea000b800000 */
[----:B------:R-:W-:-:S05]  /*0500*/  UMOV UR5, URZ ;  /* 0x000000ff00057c82 */ /* 0x000fca0008000000 */
.L_x_12:
[----:B--2---:R-:W2:Y:S01]  /*0510*/  LDCU UR10, c[0x0][0x3a8] ;  /* 0x00007500ff0a77ac */ /* 0x004ea20008000800 */
[----:B------:R-:W-:Y:S01]  /*0520*/  MOV R19, 0xff7fffff ;  /* 0xff7fffff00137802 */ /* 0x000fe20000000f00 */
[----:B------:R-:W-:Y:S01]  /*0530*/  UIADD3 UR6, UPT, UPT, UR9, UR5, URZ ;  /* 0x0000000509067290 */ /* 0x000fe2000fffe0ff */
[----:B--2---:R-:W-:-:S05]  /*0540*/  MOV R0, UR10 ;  /* 0x0000000a00007c02 */ /* 0x004fca0008000f00 */
[----:B------:R-:W-:-:S13]  /*0550*/  ISETP.LE.AND P0, PT, R0, UR6, PT ;  /* 0x0000000600007c0c */ /* 0x000fda000bf03270 */
[----:B------:R-:W-:Y:S05]  /*0560*/  @P0 BRA `(.L_x_7) ;  /* 0x0000000800280947 */ /* 0x000fea0003800000 */
[----:B------:R-:W2:Y:S01]  /*0570*/  LDCU UR11, c[0x0][0x3ac] ;  /* 0x00007580ff0b77ac */ /* 0x000ea20008000800 */
[----:B------:R-:W3:Y:S01]  /*0580*/  S2UR UR10, SR_CgaCtaId ;  /* 0x00000000000a79c3 */ /* 0x000ee20000008800 */
[----:B------:R-:W-:Y:S01]  /*0590*/  HFMA2 R19, -RZ, RZ, 0, 0 ;  /* 0x00000000ff137431 */ /* 0x000fe200000001ff */
[----:B------:R-:W-:-:S06]  /*05a0*/  UMOV UR6, 0x400 ;  /* 0x0000040000067882 */ /* 0x000fcc0000000000 */
[----:B------:R-:W4:Y:S01]  /*05b0*/  LDC R3, c[0x0][0x3ac] ;  /* 0x0000eb00ff037b82 */ /* 0x000f220000000800 */
[----:B--2---:R-:W-:Y:S02]  /*05c0*/  UISETP.GE.U32.AND UP0, UPT, UR11, 0x10, UPT ;  /* 0x000000100b00788c */ /* 0x004fe4000bf06070 */
[----:B---3--:R-:W-:-:S03]  /*05d0*/  ULEA UR10, UR10, UR6, 0x18 ;  /* 0x000000060a0a7291 */ /* 0x008fc6000f8ec0ff */
[----:B------:R-:W-:Y:S01]  /*05e0*/  UMOV UR6, URZ ;  /* 0x000000ff00067c82 */ /* 0x000fe20008000000 */
[----:B------:R-:W-:Y:S01]  /*05f0*/  ULEA UR10, UR5, UR10, 0x8 ;  /* 0x0000000a050a7291 */ /* 0x000fe2000f8e40ff */
[----:B----4-:R-:W-:Y:S02]  /*0600*/  IMAD R2, R38, R3, RZ ;  /* 0x0000000326027224 */ /* 0x010fe400078e02ff */
[----:B------:R-:W-:Y:S09]  /*0610*/  BRA.U !UP0, `(.L_x_8) ;  /* 0x0000000108b87547 */ /* 0x000ff2000b800000 */
[----:B------:R-:W-:Y:S01]  /*0620*/  MOV R19, RZ ;  /* 0x000000ff00137202 */ /* 0x000fe20000000f00 */
[----:B------:R-:W-:-:S06]  /*0630*/  UMOV UR6, URZ ;  /* 0x000000ff00067c82 */ /* 0x000fcc0008000000 */
.L_x_9:
[----:B-1----:R-:W1:Y:S01]  /*0640*/  LDC.64 R20, c[0x0][0x380] ;  /* 0x0000e000ff147b82 */ /* 0x002e620000000a00 */
[----:B------:R-:W-:-:S05]  /*0650*/  IADD3 R5, PT, PT, R2, UR6, RZ ;  /* 0x0000000602057c10 */ /* 0x000fca000fffe0ff */
[----:B-1----:R-:W-:-:S05]  /*0660*/  IMAD.WIDE.U32 R20, R5, 0x4, R20 ;  /* 0x0000000405147825 */ /* 0x002fca00078e0014 */
[----:B------:R-:W2:Y:S04]  /*0670*/  LDG.E R16, desc[UR14][R20.64] ;  /* 0x0000000e14107981 */ /* 0x000ea8000c1e1900 */
[----:B------:R-:W3:Y:S04]  /*0680*/  LDG.E R17, desc[UR14][R20.64+0x4] ;  /* 0x0000040e14117981 */ /* 0x000ee8000c1e1900 */
[----:B------:R-:W4:Y:S04]  /*0690*/  LDG.E R18, desc[UR14][R20.64+0x8] ;  /* 0x0000080e14127981 */ /* 0x000f28000c1e1900 */
[----:B------:R-:W5:Y:S04]  /*06a0*/  LDG.E R33, desc[UR14][R20.64+0xc] ;  /* 0x00000c0e14217981 */ /* 0x000f68000c1e1900 */
        /* <DEDUP_REMOVED lines=11> */
[----:B------:R-:W5:Y:S01]  /*0760*/  LDG.E R32, desc[UR14][R20.64+0x3c] ;  /* 0x00003c0e14207981 */ /* 0x000f62000c1e1900 */
[----:B------:R-:W-:-:S02]  /*0770*/  ULEA UR11, UR6, UR10, 0x2 ;  /* 0x0000000a060b7291 */ /* 0x000fc4000f8e10ff */
[----:B------:R-:W-:-:S04]  /*0780*/  UIADD3 UR6, UPT, UPT, UR6, 0x10, URZ ;  /* 0x0000001006067890 */ /* 0x000fc8000fffe0ff */
[----:B------:R-:W-:-:S03]  /*0790*/  UISETP.NE.AND UP0, UPT, UR6, UR8, UPT ;  /* 0x000000080600728c */ /* 0x000fc6000bf05270 */
[----:B------:R-:W2:Y:S04]  /*07a0*/  LDS.128 R4, [UR11] ;  /* 0x0000000bff047984 */ /* 0x000ea80008000c00 */
[----:B------:R-:W1:Y:S04]  /*07b0*/  LDS.128 R8, [UR11+0x10] ;  /* 0x0000100bff087984 */ /* 0x000e680008000c00 */
[----:B------:R-:W0:Y:S01]  /*07c0*/  LDS.128 R12, [UR11+0x20] ;  /* 0x0000200bff0c7984 */ /* 0x000e220008000c00 */
[----:B--2---:R-:W-:-:S04]  /*07d0*/  FFMA R4, R16, R4, R19 ;  /* 0x0000000410047223 */ /* 0x004fc80000000013 */
[----:B---3--:R-:W-:-:S04]  /*07e0*/  FFMA R5, R17, R5, R4 ;  /* 0x0000000511057223 */ /* 0x008fc80000000004 */
[----:B----4-:R-:W-:Y:S02]  /*07f0*/  FFMA R6, R18, R6, R5 ;  /* 0x0000000612067223 */ /* 0x010fe40000000005 */
[----:B------:R-:W2:Y:S02]  /*0800*/  LDS.128 R16, [UR11+0x30] ;  /* 0x0000300bff107984 */ /* 0x000ea40008000c00 */
[----:B-----5:R-:W-:-:S04]  /*0810*/  FFMA R7, R33, R7, R6 ;  /* 0x0000000721077223 */ /* 0x020fc80000000006 */
[----:B-1----:R-:W-:-:S04]  /*0820*/  FFMA R7, R34, R8, R7 ;  /* 0x0000000822077223 */ /* 0x002fc80000000007 */
[----:B------:R-:W-:-:S04]  /*0830*/  FFMA R30, R30, R9, R7 ;  /* 0x000000091e1e7223 */ /* 0x000fc80000000007 */
[----:B------:R-:W-:-:S04]  /*0840*/  FFMA R31, R31, R10, R30 ;  /* 0x0000000a1f1f7223 */ /* 0x000fc8000000001e */
[----:B------:R-:W-:-:S04]  /*0850*/  FFMA R28, R28, R11, R31 ;  /* 0x0000000b1c1c7223 */ /* 0x000fc8000000001f */
[----:B0-----:R-:W-:-:S04]  /*0860*/  FFMA R29, R29, R12, R28 ;  /* 0x0000000c1d1d7223 */ /* 0x001fc8000000001c */
[----:B------:R-:W-:-:S04]  /*0870*/  FFMA R26, R26, R13, R29 ;  /* 0x0000000d1a1a7223 */ /* 0x000fc8000000001d */
[----:B------:R-:W-:-:S04]  /*0880*/  FFMA R27, R27, R14, R26 ;  /* 0x0000000e1b1b7223 */ /* 0x000fc8000000001a */
[----:B------:R-:W-:-:S04]  /*0890*/  FFMA R24, R24, R15, R27 ;  /* 0x0000000f18187223 */ /* 0x000fc8000000001b */
[----:B--2---:R-:W-:-:S04]  /*08a0*/  FFMA R25, R25, R16, R24 ;  /* 0x0000001019197223 */ /* 0x004fc80000000018 */
[----:B------:R-:W-:-:S04]  /*08b0*/  FFMA R22, R22, R17, R25 ;  /* 0x0000001116167223 */ /* 0x000fc80000000019 */
[----:B------:R-:W-:-:S04]  /*08c0*/  FFMA R23, R23, R18, R22 ;  /* 0x0000001217177223 */ /* 0x000fc80000000016 */
[----:B------:R-:W-:Y:S01]  /*08d0*/  FFMA R19, R32, R19, R23 ;  /* 0x0000001320137223 */ /* 0x000fe20000000017 */
[----:B------:R-:W-:Y:S06]  /*08e0*/  BRA.U UP0, `(.L_x_9) ;  /* 0xfffffffd00547547 */ /* 0x000fec000b83ffff */
[----:B------:R-:W-:-:S05]  /*08f0*/  UMOV UR6, UR8 ;  /* 0x0000000800067c82 */ /* 0x000fca0008000000 */
.L_x_8:
[----:B------:R-:W-:-:S04]  /*0900*/  LOP3.LUT R4, R3, 0xf, RZ, 0xc0, !PT ;  /* 0x0000000f03047812 */ /* 0x000fc800078ec0ff */
[----:B------:R-:W-:-:S13]  /*0910*/  ISETP.NE.AND P0, PT, R4, RZ, PT ;  /* 0x000000ff0400720c */ /* 0x000fda0003f05270 */
[----:B------:R-:W-:Y:S05]  /*0920*/  @!P0 BRA `(.L_x_7) ;  /* 0x0000000400388947 */ /* 0x000fea0003800000 */
[----:B------:R-:W-:Y:S02]  /*0930*/  IADD3 R4, PT, PT, R4, -0x1, RZ ;  /* 0xffffffff04047810 */ /* 0x000fe40007ffe0ff */
[----:B------:R-:W-:Y:S02]  /*0940*/  LOP3.LUT R22, R3, 0x7, RZ, 0xc0, !PT ;  /* 0x0000000703167812 */ /* 0x000fe400078ec0ff */
[----:B------:R-:W-:Y:S02]  /*0950*/  ISETP.GE.U32.AND P0, PT, R4, 0x7, PT ;  /* 0x000000070400780c */ /* 0x000fe40003f06070 */
[----:B------:R-:W-:-:S11]  /*0960*/  ISETP.NE.AND P1, PT, R22, RZ, PT ;  /* 0x000000ff1600720c */ /* 0x000fd60003f25270 */
[----:B------:R-:W-:Y:S05]  /*0970*/  @!P0 BRA `(.L_x_10) ;  /* 0x0000000000708947 */ /* 0x000fea0003800000 */
[----:B------:R-:W2:Y:S01]  /*0980*/  LDC.64 R12, c[0x0][0x380] ;  /* 0x0000e000ff0c7b82 */ /* 0x000ea20000000a00 */
[----:B------:R-:W3:Y:S01]  /*0990*/  LDCU.64 UR18, c[0x0][0x380] ;  /* 0x00007000ff1277ac */ /* 0x000ee20008000a00 */
[C---:B------:R-:W-:Y:S02]  /*09a0*/  IADD3 R5, PT, PT, R2.reuse, UR6, RZ ;  /* 0x0000000602057c10 */ /* 0x040fe4000fffe0ff */
[----:B------:R-:W-:-:S04]  /*09b0*/  IADD3 R4, P0, PT, R2, UR6, RZ ;  /* 0x0000000602047c10 */ /* 0x000fc8000ff1e0ff */
[----:B------:R-:W-:Y:S02]  /*09c0*/  IADD3.X R7, PT, PT, RZ, RZ, RZ, P0, !PT ;  /* 0x000000ffff077210 */ /* 0x000fe400007fe4ff */
[----:B---3--:R-:W-:-:S04]  /*09d0*/  LEA R14, P0, R4, UR18, 0x2 ;  /* 0x00000012040e7c11 */ /* 0x008fc8000f8010ff */
[----:B------:R-:W-:Y:S01]  /*09e0*/  LEA.HI.X R15, R4, UR19, R7, 0x2, P0 ;  /* 0x00000013040f7c11 */ /* 0x000fe200080f1407 */
[----:B--2---:R-:W-:-:S04]  /*09f0*/  IMAD.WIDE.U32 R12, R5, 0x4, R12 ;  /* 0x00000004050c7825 */ /* 0x004fc800078e000c */
[----:B-1----:R-:W2:Y:S04]  /*0a00*/  LDG.E R17, desc[UR14][R14.64+0x4] ;  /* 0x0000040e0e117981 */ /* 0x002ea8000c1e1900 */
[----:B------:R-:W3:Y:S04]  /*0a10*/  LDG.E R12, desc[UR14][R12.64] ;  /* 0x0000000e0c0c7981 */ /* 0x000ee8000c1e1900 */
[----:B------:R-:W4:Y:S04]  /*0a20*/  LDG.E R16, desc[UR14][R14.64+0x8] ;  /* 0x0000080e0e107981 */ /* 0x000f28000c1e1900 */
[----:B------:R-:W5:Y:S04]  /*0a30*/  LDG.E R21, desc[UR14][R14.64+0xc] ;  /* 0x00000c0e0e157981 */ /* 0x000f68000c1e1900 */
[----:B------:R-:W5:Y:S04]  /*0a40*/  LDG.E R18, desc[UR14][R14.64+0x10] ;  /* 0x0000100e0e127981 */ /* 0x000f68000c1e1900 */
[----:B------:R-:W5:Y:S04]  /*0a50*/  LDG.E R23, desc[UR14][R14.64+0x14] ;  /* 0x0000140e0e177981 */ /* 0x000f68000c1e1900 */
[----:B------:R-:W5:Y:S04]  /*0a60*/  LDG.E R20, desc[UR14][R14.64+0x18] ;  /* 0x0000180e0e147981 */ /* 0x000f68000c1e1900 */
[----:B------:R-:W5:Y:S01]  /*0a70*/  LDG.E R25, desc[UR14][R14.64+0x1c] ;  /* 0x00001c0e0e197981 */ /* 0x000f62000c1e1900 */
[----:B------:R-:W-:-:S09]  /*0a80*/  ULEA UR11, UR6, UR10, 0x2 ;  /* 0x0000000a060b7291 */ /* 0x000fd2000f8e10ff */
[----:B------:R-:W3:Y:S04]  /*0a90*/  LDS.128 R8, [UR11] ;  /* 0x0000000bff087984 */ /* 0x000ee80008000c00 */
[----:B------:R-:W1:Y:S01]  /*0aa0*/  LDS.128 R4, [UR11+0x10] ;  /* 0x0000100bff047984 */ /* 0x000e620008000c00 */
[----:B------:R-:W-:Y:S01]  /*0ab0*/  UIADD3 UR6, UPT, UPT, UR6, 0x8, URZ ;  /* 0x0000000806067890 */ /* 0x000fe2000fffe0ff */
[----:B---3--:R-:W-:-:S04]  /*0ac0*/  FFMA R8, R12, R8, R19 ;  /* 0x000000080c087223 */ /* 0x008fc80000000013 */
[----:B--2---:R-:W-:-:S04]  /*0ad0*/  FFMA R9, R17, R9, R8 ;  /* 0x0000000911097223 */ /* 0x004fc80000000008 */
[----:B----4-:R-:W-:-:S04]  /*0ae0*/  FFMA R10, R16, R10, R9 ;  /* 0x0000000a100a7223 */ /* 0x010fc80000000009 */
[----:B-----5:R-:W-:-:S04]  /*0af0*/  FFMA R11, R21, R11, R10 ;  /* 0x0000000b150b7223 */ /* 0x020fc8000000000a */
[----:B-1----:R-:W-:-:S04]  /*0b00*/  FFMA R4, R18, R4, R11 ;  /* 0x0000000412047223 */ /* 0x002fc8000000000b */
[----:B------:R-:W-:-:S04]  /*0b10*/  FFMA R5, R23, R5, R4 ;  /* 0x0000000517057223 */ /* 0x000fc80000000004 */
[----:B------:R-:W-:-:S04]  /*0b20*/  FFMA R6, R20, R6, R5 ;  /* 0x0000000614067223 */ /* 0x000fc80000000005 */
[----:B------:R-:W-:-:S07]  /*0b30*/  FFMA R19, R25, R7, R6 ;  /* 0x0000000719137223 */ /* 0x000fce0000000006 */
.L_x_10:
[----:B------:R-:W-:Y:S05]  /*0b40*/  @!P1 BRA `(.L_x_7) ;  /* 0x0000000000b09947 */ /* 0x000fea0003800000 */
[----:B------:R-:W-:Y:S02]  /*0b50*/  IADD3 R4, PT, PT, R22, -0x1, RZ ;  /* 0xffffffff16047810 */ /* 0x000fe40007ffe0ff */
[----:B------:R-:W-:Y:S02]  /*0b60*/  LOP3.LUT R14, R3, 0x3, RZ, 0xc0, !PT ;  /* 0x00000003030e7812 */ /* 0x000fe400078ec0ff */
[----:B------:R-:W-:Y:S02]  /*0b70*/  ISETP.GE.U32.AND P0, PT, R4, 0x3, PT ;  /* 0x000000030400780c */ /* 0x000fe40003f06070 */
[----:B------:R-:W-:-:S11]  /*0b80*/  ISETP.NE.AND P1, PT, R14, RZ, PT ;  /* 0x000000ff0e00720c */ /* 0x000fd60003f25270 */
[----:B------:R-:W-:Y:S05]  /*0b90*/  @!P0 BRA `(.L_x_11) ;  /* 0x00000000004c8947 */ /* 0x000fea0003800000 */
[----:B------:R-:W2:Y:S01]  /*0ba0*/  LDC.64 R4, c[0x0][0x380] ;  /* 0x0000e000ff047b82 */ /* 0x000ea20000000a00 */
[----:B------:R-:W1:Y:S01]  /*0bb0*/  LDCU.64 UR18, c[0x0][0x380] ;  /* 0x00007000ff1277ac */ /* 0x000e620008000a00 */
[C---:B------:R-:W-:Y:S02]  /*0bc0*/  IADD3 R9, PT, PT, R2.reuse, UR6, RZ ;  /* 0x0000000602097c10 */ /* 0x040fe4000fffe0ff */
[----:B------:R-:W-:-:S04]  /*0bd0*/  IADD3 R3, P0, PT, R2, UR6, RZ ;  /* 0x0000000602037c10 */ /* 0x000fc8000ff1e0ff */
[----:B------:R-:W-:Y:S02]  /*0be0*/  IADD3.X R6, PT, PT, RZ, RZ, RZ, P0, !PT ;  /* 0x000000ffff067210 */ /* 0x000fe400007fe4ff */
[----:B-1----:R-:W-:-:S04]  /*0bf0*/  LEA R10, P0, R3, UR18, 0x2 ;  /* 0x00000012030a7c11 */ /* 0x002fc8000f8010ff */
[----:B------:R-:W-:Y:S01]  /*0c00*/  LEA.HI.X R11, R3, UR19, R6, 0x2, P0 ;  /* 0x00000013030b7c11 */ /* 0x000fe200080f1406 */
[----:B--2---:R-:W-:-:S04]  /*0c10*/  IMAD.WIDE.U32 R8, R9, 0x4, R4 ;  /* 0x0000000409087825 */ /* 0x004fc800078e0004 */
[----:B------:R-:W2:Y:S04]  /*0c20*/  LDG.E R3, desc[UR14][R10.64+0x4] ;  /* 0x0000040e0a037981 */ /* 0x000ea8000c1e1900 */
[----:B------:R-:W3:Y:S04]  /*0c30*/  LDG.E R8, desc[UR14][R8.64] ;  /* 0x0000000e08087981 */ /* 0x000ee8000c1e1900 */
[----:B------:R-:W4:Y:S04]  /*0c40*/  LDG.E R12, desc[UR14][R10.64+0x8] ;  /* 0x0000080e0a0c7981 */ /* 0x000f28000c1e1900 */
[----:B------:R-:W5:Y:S01]  /*0c50*/  LDG.E R13, desc[UR14][R10.64+0xc] ;  /* 0x00000c0e0a0d7981 */ /* 0x000f62000c1e1900 */
[----:B------:R-:W-:-:S09]  /*0c60*/  ULEA UR11, UR6, UR10, 0x2 ;  /* 0x0000000a060b7291 */ /* 0x000fd2000f8e10ff */
[----:B------:R-:W3:Y:S01]  /*0c70*/  LDS.128 R4, [UR11] ;  /* 0x0000000bff047984 */ /* 0x000ee20008000c00 */
[----:B------:R-:W-:Y:S01]  /*0c80*/  UIADD3 UR6, UPT, UPT, UR6, 0x4, URZ ;  /* 0x0000000406067890 */ /* 0x000fe2000fffe0ff */
[----:B---3--:R-:W-:-:S04]  /*0c90*/  FFMA R4, R8, R4, R19 ;  /* 0x0000000408047223 */ /* 0x008fc80000000013 */
[----:B--2---:R-:W-:-:S04]  /*0ca0*/  FFMA R3, R3, R5, R4 ;  /* 0x0000000503037223 */ /* 0x004fc80000000004 */
[----:B----4-:R-:W-:-:S04]  /*0cb0*/  FFMA R6, R12, R6, R3 ;  /* 0x000000060c067223 */ /* 0x010fc80000000003 */
[----:B-----5:R-:W-:-:S07]  /*0cc0*/  FFMA R19, R13, R7, R6 ;  /* 0x000000070d137223 */ /* 0x020fce0000000006 */
.L_x_11:
[----:B------:R-:W-:Y:S05]  /*0cd0*/  @!P1 BRA `(.L_x_7) ;  /* 0x00000000004c9947 */ /* 0x000fea0003800000 */
[----:B-1----:R-:W1:Y:S01]  /*0ce0*/  LDC.64 R8, c[0x0][0x380] ;  /* 0x0000e000ff087b82 */ /* 0x002e620000000a00 */
[----:B------:R-:W-:-:S05]  /*0cf0*/  IADD3 R3, PT, PT, R2, UR6, RZ ;  /* 0x0000000602037c10 */ /* 0x000fca000fffe0ff */
[----:B-1----:R-:W-:-:S06]  /*0d00*/  IMAD.WIDE.U32 R8, R3, 0x4, R8 ;  /* 0x0000000403087825 */ /* 0x002fcc00078e0008 */
[----:B------:R-:W2:Y:S01]  /*0d10*/  LDG.E R8, desc[UR14][R8.64] ;  /* 0x0000000e08087981 */ /* 0x000ea2000c1e1900 */
[----:B------:R-:W-:Y:S01]  /*0d20*/  ULEA UR10, UR6, UR10, 0x2 ;  /* 0x0000000a060a7291 */ /* 0x000fe2000f8e10ff */
[----:B------:R-:W-:-:S08]  /*0d30*/  ISETP.NE.AND P0, PT, R14, 0x1, PT ;  /* 0x000000010e00780c */ /* 0x000fd00003f05270 */
[----:B------:R-:W2:Y:S02]  /*0d40*/  LDS.128 R4, [UR10] ;  /* 0x0000000aff047984 */ /* 0x000ea40008000c00 */
[----:B--2---:R-:W-:-:S03]  /*0d50*/  FFMA R19, R8, R4, R19 ;  /* 0x0000000408137223 */ /* 0x004fc60000000013 */
[----:B------:R-:W-:Y:S05]  /*0d60*/  @!P0 BRA `(.L_x_7) ;  /* 0x0000000000288947 */ /* 0x000fea0003800000 */
[----:B------:R-:W1:Y:S01]  /*0d70*/  LDCU.64 UR10, c[0x0][0x380] ;  /* 0x00007000ff0a77ac */ /* 0x000e620008000a00 */
[----:B------:R-:W-:-:S04]  /*0d80*/  IADD3 R3, P0, PT, R2, UR6, RZ ;  /* 0x0000000602037c10 */ /* 0x000fc8000ff1e0ff */
[----:B------:R-:W-:Y:S02]  /*0d90*/  IADD3.X R4, PT, PT, RZ, RZ, RZ, P0, !PT ;  /* 0x000000ffff047210 */ /* 0x000fe400007fe4ff */
[----:B------:R-:W-:Y:S02]  /*0da0*/  ISETP.NE.AND P0, PT, R14, 0x2, PT ;  /* 0x000000020e00780c */ /* 0x000fe40003f05270 */
[----:B-1----:R-:W-:-:S04]  /*0db0*/  LEA R2, P1, R3, UR10, 0x2 ;  /* 0x0000000a03027c11 */ /* 0x002fc8000f8210ff */
[----:B------:R-:W-:-:S05]  /*0dc0*/  LEA.HI.X R3, R3, UR11, R4, 0x2, P1 ;  /* 0x0000000b03037c11 */ /* 0x000fca00088f1404 */
[----:B------:R-:W2:Y:S04]  /*0dd0*/  LDG.E R4, desc[UR14][R2.64+0x4] ;  /* 0x0000040e02047981 */ /* 0x000ea8000c1e1900 */
[----:B------:R-:W3:Y:S01]  /*0de0*/  @P0 LDG.E R8, desc[UR14][R2.64+0x8] ;  /* 0x0000080e02080981 */ /* 0x000ee2000c1e1900 */
[----:B--2---:R-:W-:-:S04]  /*0df0*/  FFMA R19, R4, R5, R19 ;  /* 0x0000000504137223 */ /* 0x004fc80000000013 */
[----:B---3--:R-:W-:-:S07]  /*0e00*/  @P0 FFMA R19, R8, R6, R19 ;  /* 0x0000000608130223 */ /* 0x008fce0000000013 */
.L_x_7:
[----:B------:R-:W2:Y:S01]  /*0e10*/  LDCU UR10, c[0x0][0x3b0] ;  /* 0x00007600ff0a77ac */ /* 0x000ea20008000800 */
[----:B------:R-:W-:Y:S02]  /*0e20*/  ULEA UR6, UR5, UR7, 0x2 ;  /* 0x0000000705067291 */ /* 0x000fe4000f8e10ff */
[----:B------:R-:W-:-:S04]  /*0e30*/  UIADD3 UR5, UPT, UPT, UR5, 0x1, URZ ;  /* 0x0000000105057890 */ /* 0x000fc8000fffe0ff */
[----:B------:R-:W-:Y:S01]  /*0e40*/  UISETP.NE.AND UP0, UPT, UR5, 0x20, UPT ;  /* 0x000000200500788c */ /* 0x000fe2000bf05270 */
[----:B--2---:R-:W-:-:S05]  /*0e50*/  FMUL R19, R19, UR10 ;  /* 0x0000000a13137c20 */ /* 0x004fca0008400000 */
[----:B------:R2:W-:Y:S03]  /*0e60*/  STL [UR6], R19 ;  /* 0x00000013ff007987 */ /* 0x0005e60008100806 */
[----:B------:R-:W-:Y:S05]  /*0e70*/  BRA.U UP0, `(.L_x_12) ;  /* 0xfffffff500a47547 */ /* 0x000fea000b83ffff */
[----:B------:R3:W5:Y:S04]  /*0e80*/  LDL.128 R32, [R1+0x100] ;  /* 0x0001000001207983 */ /* 0x0007680000100c00 */
[----:B------:R3:W5:Y:S04]  /*0e90*/  LDL.128 R28, [R1+0x110] ;  /* 0x00011000011c7983 */ /* 0x0007680000100c00 */
[----:B------:R3:W5:Y:S04]  /*0ea0*/  LDL.128 R24, [R1+0x120] ;  /* 0x0001200001187983 */ /* 0x0007680000100c00 */
[----:B-1----:R3:W5:Y:S04]  /*0eb0*/  LDL.128 R20, [R1+0x130] ;  /* 0x0001300001147983 */ /* 0x0027680000100c00 */
[----:B--2---:R3:W5:Y:S04]  /*0ec0*/  LDL.128 R16, [R1+0x140] ;  /* 0x0001400001107983 */ /* 0x0047680000100c00 */
[----:B------:R3:W5:Y:S04]  /*0ed0*/  LDL.128 R12, [R1+0x150] ;  /* 0x00015000010c7983 */ /* 0x0007680000100c00 */
[----:B------:R3:W5:Y:S04]  /*0ee0*/  LDL.128 R8, [R1+0x160] ;  /* 0x0001600001087983 */ /* 0x0007680000100c00 */
[----:B------:R3:W5:Y:S01]  /*0ef0*/  LDL.128 R4, [R1+0x170] ;  /* 0x0001700001047983 */ /* 0x0007620000100c00 */
[----:B------:R-:W-:Y:S05]  /*0f00*/  BRA `(.L_x_13) ;  /* 0x0000000800247947 */ /* 0x000fea0003800000 */
.L_x_6:
[----:B------:R-:W2:Y:S01]  /*0f10*/  LDC R0, c[0x0][0x3a8] ;  /* 0x0000ea00ff007b82 */ /* 0x000ea20000000800 */
[----:B------:R-:W-:Y:S02]  /*0f20*/  UIADD3 UR5, UPT, UPT, UR9, 0x1, URZ ;  /* 0x0000000109057890 */ /* 0x000fe4000fffe0ff */
[----:B------:R-:W-:Y:S02]  /*0f30*/  UIADD3 UR6, UPT, UPT, UR9, 0x2, URZ ;  /* 0x0000000209067890 */ /* 0x000fe4000fffe0ff */
[----:B------:R-:W-:Y:S02]  /*0f40*/  UIADD3 UR10, UPT, UPT, UR9, 0x3, URZ ;  /* 0x00000003090a7890 */ /* 0x000fe4000fffe0ff */
[----:B------:R-:W-:Y:S02]  /*0f50*/  UIADD3 UR11, UPT, UPT, UR9, 0x4, URZ ;  /* 0x00000004090b7890 */ /* 0x000fe4000fffe0ff */
[----:B------:R-:W-:Y:S02]  /*0f60*/  UIADD3 UR12, UPT, UPT, UR9, 0x5, URZ ;  /* 0x00000005090c7890 */ /* 0x000fe4000fffe0ff */
[----:B------:R-:W-:-:S02]  /*0f70*/  UIADD3 UR17, UPT, UPT, UR9, 0x6, URZ ;  /* 0x0000000609117890 */ /* 0x000fc4000fffe0ff */
[----:B------:R-:W-:Y:S02]  /*0f80*/  UIADD3 UR18, UPT, UPT, UR9, 0x7, URZ ;  /* 0x0000000709127890 */ /* 0x000fe4000fffe0ff */
[----:B------:R-:W-:Y:S02]  /*0f90*/  UIADD3 UR19, UPT, UPT, UR9, 0x8, URZ ;  /* 0x0000000809137890 */ /* 0x000fe4000fffe0ff */
[----:B------:R-:W-:Y:S02]  /*0fa0*/  UIADD3 UR20, UPT, UPT, UR9, 0x9, URZ ;  /* 0x0000000909147890 */ /* 0x000fe4000fffe0ff */
[----:B------:R-:W-:Y:S02]  /*0fb0*/  UIADD3 UR21, UPT, UPT, UR9, 0xa, URZ ;  /* 0x0000000a09157890 */ /* 0x000fe4000fffe0ff */
[----:B------:R-:W-:Y:S02]  /*0fc0*/  UIADD3 UR22, UPT, UPT, UR9, 0xb, URZ ;  /* 0x0000000b09167890 */ /* 0x000fe4000fffe0ff */
[----:B------:R-:W-:-:S02]  /*0fd0*/  UIADD3 UR23, UPT, UPT, UR9, 0xc, URZ ;  /* 0x0000000c09177890 */ /* 0x000fc4000fffe0ff */
[C---:B--2---:R-:W-:Y:S01]  /*0fe0*/  ISETP.LE.AND P4, PT, R0.reuse, UR9, PT ;  /* 0x0000000900007c0c */ /* 0x044fe2000bf83270 */
[----:B------:R-:W-:Y:S01]  /*0ff0*/  UIADD3 UR24, UPT, UPT, UR9, 0xd, URZ ;  /* 0x0000000d09187890 */ /* 0x000fe2000fffe0ff */
[C---:B------:R-:W-:Y:S01]  /*1000*/  ISETP.LE.AND P3, PT, R0.reuse, UR5, PT ;  /* 0x0000000500007c0c */ /* 0x040fe2000bf63270 */
[----:B------:R-:W-:Y:S01]  /*1010*/  UIADD3 UR25, UPT, UPT, UR9, 0xe, URZ ;  /* 0x0000000e09197890 */ /* 0x000fe2000fffe0ff */
[C---:B------:R-:W-:Y:S01]  /*1020*/  ISETP.LE.AND P2, PT, R0.reuse, UR6, PT ;  /* 0x0000000600007c0c */ /* 0x040fe2000bf43270 */
[----:B------:R-:W-:Y:S01]  /*1030*/  UIADD3 UR26, UPT, UPT, UR9, 0xf, URZ ;  /* 0x0000000f091a7890 */ /* 0x000fe2000fffe0ff */
[C---:B------:R-:W-:Y:S01]  /*1040*/  ISETP.LE.AND P1, PT, R0.reuse, UR10, PT ;  /* 0x0000000a00007c0c */ /* 0x040fe2000bf23270 */
[----:B------:R-:W-:Y:S01]  /*1050*/  UIADD3 UR27, UPT, UPT, UR9, 0x10, URZ ;  /* 0x00000010091b7890 */ /* 0x000fe2000fffe0ff */
[----:B------:R-:W-:Y:S01]  /*1060*/  FSEL R32, RZ, -3.40282346638528859812e+38, !P4 ;  /* 0xff7fffffff207808 */ /* 0x000fe20006000000 */
[----:B------:R-:W-:Y:S01]  /*1070*/  UIADD3 UR28, UPT, UPT, UR9, 0x11, URZ ;  /* 0x00000011091c7890 */ /* 0x000fe2000fffe0ff */
[----:B------:R-:W-:Y:S01]  /*1080*/  FSEL R33, RZ, -3.40282346638528859812e+38, !P3 ;  /* 0xff7fffffff217808 */ /* 0x000fe20005800000 */
[----:B------:R-:W-:Y:S01]  /*1090*/  UIADD3 UR29, UPT, UPT, UR9, 0x12, URZ ;  /* 0x00000012091d7890 */ /* 0x000fe2000fffe0ff */
[----:B------:R-:W-:Y:S01]  /*10a0*/  FSEL R34, RZ, -3.40282346638528859812e+38, !P2 ;  /* 0xff7fffffff227808 */ /* 0x000fe20005000000 */
[----:B------:R-:W-:Y:S01]  /*10b0*/  UIADD3 UR30, UPT, UPT, UR9, 0x13, URZ ;  /* 0x00000013091e7890 */ /* 0x000fe2000fffe0ff */
[----:B------:R-:W-:Y:S01]  /*10c0*/  FSEL R35, RZ, -3.40282346638528859812e+38, !P1 ;  /* 0xff7fffffff237808 */ /* 0x000fe20004800000 */
[----:B------:R-:W-:Y:S01]  /*10d0*/  UIADD3 UR31, UPT, UPT, UR9, 0x14, URZ ;  /* 0x00000014091f7890 */ /* 0x000fe2000fffe0ff */
[C---:B------:R-:W-:Y:S01]  /*10e0*/  ISETP.LE.AND P0, PT, R0.reuse, UR11, PT ;  /* 0x0000000b00007c0c */ /* 0x040fe2000bf03270 */
        /* <DEDUP_REMOVED lines=8> */
[----:B------:R-:W2:Y:S01]  /*1170*/  LDCU UR43, c[0x0][0x3b0] ;  /* 0x00007600ff2b77ac */ /* 0x000ea20008000800 */
[----:B------:R-:W-:-:S02]  /*1180*/  ISETP.LE.AND P2, PT, R0, UR20, PT ;  /* 0x0000001400007c0c */ /* 0x000fc4000bf43270 */
[----:B------:R-:W-:Y:S01]  /*1190*/  ISETP.LE.AND P1, PT, R0, UR21, PT ;  /* 0x0000001500007c0c */ /* 0x000fe2000bf23270 */
        /* <DEDUP_REMOVED lines=14> */
[----:B--2---:R-:W-:Y:S01]  /*1280*/  FMUL R32, R32, UR43 ;  /* 0x0000002b20207c20 */ /* 0x004fe20008400000 */
[C---:B------:R-:W-:Y:S01]  /*1290*/  ISETP.LE.AND P0, PT, R0.reuse, UR22, PT ;  /* 0x0000001600007c0c */ /* 0x040fe2000bf03270 */
[----:B------:R-:W-:Y:S01]  /*12a0*/  FMUL R33, R33, UR43 ;  /* 0x0000002b21217c20 */ /* 0x000fe20008400000 */
[----:B------:R-:W-:Y:S01]  /*12b0*/  ISETP.LE.AND P6, PT, R0, UR23, PT ;  /* 0x0000001700007c0c */ /* 0x000fe2000bfc3270 */
[----:B------:R-:W-:Y:S01]  /*12c0*/  FMUL R34, R34, UR43 ;  /* 0x0000002b22227c20 */ /* 0x000fe20008400000 */
        /* <DEDUP_REMOVED lines=8> */
[----:B------:R-:W-:Y:S01]  /*1350*/  ISETP.LE.AND P1, PT, R0, UR28, PT ;  /* 0x0000001c00007c0c */ /* 0x000fe2000bf23270 */
[----:B------:R-:W-:Y:S01]  /*1360*/  FMUL R31, R31, UR43 ;  /* 0x0000002b1f1f7c20 */ /* 0x000fe20008400000 */
[----:B------:R-:W-:Y:S01]  /*1370*/  FSEL R27, RZ, -3.40282346638528859812e+38, !P0 ;  /* 0xff7fffffff1b7808 */ /* 0x000fe20004000000 */
[----:B------:R-:W-:Y:S01]  /*1380*/  FMUL R24, R24, UR43 ;  /* 0x0000002b18187c20 */ /* 0x000fe20008400000 */
[----:B------:R-:W-:Y:S01]  /*1390*/  FSEL R20, RZ, -3.40282346638528859812e+38, !P6 ;  /* 0xff7fffffff147808 */ /* 0x000fe20007000000 */
[----:B------:R-:W-:Y:S01]  /*13a0*/  FMUL R25, R25, UR43 ;  /* 0x0000002b19197c20 */ /* 0x000fe20008400000 */
[----:B-1----:R-:W-:Y:S01]  /*13b0*/  FSEL R21, RZ, -3.40282346638528859812e+38, !P5 ;  /* 0xff7fffffff157808 */ /* 0x002fe20006800000 */
[----:B------:R-:W-:Y:S01]  /*13c0*/  FMUL R26, R26, UR43 ;  /* 0x0000002b1a1a7c20 */ /* 0x000fe20008400000 */
[----:B------:R-:W-:Y:S01]  /*13d0*/  FSEL R22, RZ, -3.40282346638528859812e+38, !P4 ;  /* 0xff7fffffff167808 */ /* 0x000fe20006000000 */
[----:B------:R-:W-:Y:S01]  /*13e0*/  FMUL R27, R27, UR43 ;  /* 0x0000002b1b1b7c20 */ /* 0x000fe20008400000 */
[----:B------:R-:W-:Y:S01]  /*13f0*/  FSEL R23, RZ, -3.40282346638528859812e+38, !P3 ;  /* 0xff7fffffff177808 */ /* 0x000fe20005800000 */
[----:B------:R-:W-:Y:S01]  /*1400*/  FMUL R20, R20, UR43 ;  /* 0x0000002b14147c20 */ /* 0x000fe20008400000 */
[----:B------:R-:W-:Y:S01]  /*1410*/  FSEL R16, RZ, -3.40282346638528859812e+38, !P2 ;  /* 0xff7fffffff107808 */ /* 0x000fe20005000000 */
[----:B------:R-:W-:Y:S01]  /*1420*/  FMUL R21, R21, UR43 ;  /* 0x0000002b15157c20 */ /* 0x000fe20008400000 */
[----:B------:R-:W-:Y:S01]  /*1430*/  FSEL R17, RZ, -3.40282346638528859812e+38, !P1 ;  /* 0xff7fffffff117808 */ /* 0x000fe20004800000 */
[----:B------:R-:W-:Y:S01]  /*1440*/  FMUL R22, R22, UR43 ;  /* 0x0000002b16167c20 */ /* 0x000fe20008400000 */
[C---:B------:R-:W-:Y:S01]  /*1450*/  ISETP.LE.AND P0, PT, R0.reuse, UR29, PT ;  /* 0x0000001d00007c0c */ /* 0x040fe2000bf03270 */
[----:B------:R-:W-:Y:S01]  /*1460*/  FMUL R23, R23, UR43 ;  /* 0x0000002b17177c20 */ /* 0x000fe20008400000 */
[----:B------:R-:W-:Y:S01]  /*1470*/  ISETP.LE.AND P6, PT, R0, UR30, PT ;  /* 0x0000001e00007c0c */ /* 0x000fe2000bfc3270 */
[----:B------:R-:W-:Y:S01]  /*1480*/  FMUL R16, R16, UR43 ;  /* 0x0000002b10107c20 */ /* 0x000fe20008400000 */
[C---:B------:R-:W-:Y:S01]  /*1490*/  ISETP.LE.AND P5, PT, R0.reuse, UR31, PT ;  /* 0x0000001f00007c0c */ /* 0x040fe2000bfa3270 */
[----:B------:R-:W-:Y:S01]  /*14a0*/  FMUL R17, R17, UR43 ;  /* 0x0000002b11117c20 */ /* 0x000fe20008400000 */
[C---:B------:R-:W-:Y:S01]  /*14b0*/  ISETP.LE.AND P4, PT, R0.reuse, UR32, PT ;  /* 0x0000002000007c0c */ /* 0x040fe2000bf83270 */
[----:B------:R1:W-:Y:S01]  /*14c0*/  STL.128 [R1+0x100], R32 ;  /* 0x0001002001007387 */ /* 0x0003e20000100c00 */
[----:B------:R-:W-:-:S02]  /*14d0*/  ISETP.LE.AND P3, PT, R0, UR33, PT ;  /* 0x0000002100007c0c */ /* 0x000fc4000bf63270 */
[C---:B------:R-:W-:Y:S01]  /*14e0*/  ISETP.LE.AND P2, PT, R0.reuse, UR34, PT ;  /* 0x0000002200007c0c */ /* 0x040fe2000bf43270 */
[----:B------:R1:W-:Y:S01]  /*14f0*/  STL.128 [R1+0x110], R28 ;  /* 0x0001101c01007387 */ /* 0x0003e20000100c00 */
[----:B------:R-:W-:Y:S02]  /*1500*/  ISETP.LE.AND P1, PT, R0, UR35, PT ;  /* 0x0000002300007c0c */ /* 0x000fe4000bf23270 */
[----:B------:R-:W-:Y:S01]  /*1510*/  FSEL R18, RZ, -3.40282346638528859812e+38, !P0 ;  /* 0xff7fffffff127808 */ /* 0x000fe20004000000 */
[----:B------:R1:W-:Y:S01]  /*1520*/  STL.128 [R1+0x120], R24 ;  /* 0x0001201801007387 */ /* 0x0003e20000100c00 */
[----:B------:R-:W-:Y:S02]  /*1530*/  FSEL R19, RZ, -3.40282346638528859812e+38, !P6 ;  /* 0xff7fffffff137808 */ /* 0x000fe40007000000 */
        /* <DEDUP_REMOVED lines=15> */
[----:B------:R1:W-:Y:S01]  /*1630*/  STL.128 [R1+0x130], R20 ;  /* 0x0001301401007387 */ /* 0x0003e20000100c00 */
[----:B------:R-:W-:-:S02]  /*1640*/  ISETP.LE.AND P4, PT, R0, UR39, PT ;  /* 0x0000002700007c0c */ /* 0x000fc4000bf83270 */
[C---:B------:R-:W-:Y:S01]  /*1650*/  ISETP.LE.AND P3, PT, R0.reuse, UR40, PT ;  /* 0x0000002800007c0c */ /* 0x040fe2000bf63270 */
[----:B------:R1:W-:Y:S01]  /*1660*/  STL.128 [R1+0x140], R16 ;  /* 0x0001401001007387 */ /* 0x0003e20000100c00 */
[C---:B------:R-:W-:Y:S02]  /*1670*/  ISETP.LE.AND P2, PT, R0.reuse, UR41, PT ;  /* 0x0000002900007c0c */ /* 0x040fe4000bf43270 */
[----:B------:R-:W-:Y:S01]  /*1680*/  ISETP.LE.AND P1, PT, R0, UR42, PT ;  /* 0x0000002a00007c0c */ /* 0x000fe2000bf23270 */
[----:B------:R1:W-:Y:S01]  /*1690*/  STL.128 [R1+0x150], R12 ;  /* 0x0001500c01007387 */ /* 0x0003e20000100c00 */
[----:B------:R-:W-:Y:S02]  /*16a0*/  FSEL R9, RZ, -3.40282346638528859812e+38, !P0 ;  /* 0xff7fffffff097808 */ /* 0x000fe40004000000 */
        /* <DEDUP_REMOVED lines=11> */
[----:B------:R1:W-:Y:S01]  /*1760*/  STL.128 [R1+0x160], R8 ;  /* 0x0001600801007387 */ /* 0x0003e20000100c00 */
[----:B------:R-:W-:-:S02]  /*1770*/  FMUL R6, R6, UR43 ;  /* 0x0000002b06067c20 */ /* 0x000fc40008400000 */
[----:B------:R-:W-:-:S05]  /*1780*/  FMUL R7, R7, UR43 ;  /* 0x0000002b07077c20 */ /* 0x000fca0008400000 */
[----:B------:R1:W-:Y:S02]  /*1790*/  STL.128 [R1+0x170], R4 ;  /* 0x0001700401007387 */ /* 0x0003e40000100c00 */
.L_x_13:
[----:B-----5:R-:W-:Y:S01]  /*17a0*/  FMNMX3 R2, R32, -3.40282346638528859812e+38, R33, !PT ;  /* 0xff7fffff20027876 */ /* 0x020fe20007800021 */
[----:B------:R-:W-:Y:S01]  /*17b0*/  HFMA2 R39, -RZ, RZ, 0.96630859375, -0.0022525787353515625 ;  /* 0x3bbb989dff277431 */ /* 0x000fe200000001ff */
[----:B------:R-:W-:Y:S01]  /*17c0*/  MOV R40, 0x437c0000 ;  /* 0x437c000000287802 */ /* 0x000fe20000000f00 */
[----:B------:R-:W2:Y:S01]  /*17d0*/  LDCU UR5, c[0x0][0x3ac] ;  /* 0x00007580ff0577ac */ /* 0x000ea20008000800 */
[----:B------:R-:W-:-:S04]  /*17e0*/  FMNMX3 R2, R2, R34, R35, !PT ;  /* 0x0000002202027276 */ /* 0x000fc80007800023 */
[----:B------:R-:W-:-:S04]  /*17f0*/  FMNMX3 R2, R2, R28, R29, !PT ;  /* 0x0000001c02027276 */ /* 0x000fc8000780001d */
[----:B------:R-:W-:-:S04]  /*1800*/  FMNMX3 R2, R2, R30, R31, !PT ;  /* 0x0000001e02027276 */ /* 0x000fc8000780001f */
[----:B------:R-:W-:-:S04]  /*1810*/  FMNMX3 R2, R2, R24, R25, !PT ;  /* 0x0000001802027276 */ /* 0x000fc80007800019 */
[----:B------:R-:W-:Y:S01]  /*1820*/  FMNMX3 R2, R2, R26, R27, !PT ;  /* 0x0000001a02027276 */ /* 0x000fe2000780001b */
[----:B--2---:R-:W-:-:S03]  /*1830*/  UISETP.GE.AND UP0, UPT, UR5, 0x1, UPT ;  /* 0x000000010500788c */ /* 0x004fc6000bf06270 */
[----:B------:R-:W-:-:S04]  /*1840*/  FMNMX3 R2, R2, R20, R21, !PT ;  /* 0x0000001402027276 */ /* 0x000fc80007800015 */
        /* <DEDUP_REMOVED lines=9> */
[----:B------:R-:W-:-:S05]  /*18e0*/  FMNMX R3, R3, R36, !PT ;  /* 0x0000002403037209 */ /* 0x000fca0007800000 */
[----:B------:R-:W-:Y:S01]  /*18f0*/  FADD R2, -R3, R36 ;  /* 0x0000002403027221 */ /* 0x000fe20000000100 */
[----:B------:R-:W-:-:S03]  /*1900*/  MOV R36, R3 ;  /* 0x0000000300247202 */ /* 0x000fc60000000f00 */
[----:B------:R-:W-:-:S04]  /*1910*/  FFMA.SAT R41, R2, R39, 0.5 ;  /* 0x3f00000002297423 */ /* 0x000fc80000002027 */
[----:B------:R-:W-:-:S04]  /*1920*/  FFMA.RM R41, R41, R40, 12582913 ;  /* 0x4b40000129297423 */ /* 0x000fc80000004028 */
[----:B------:R-:W-:-:S04]  /*1930*/  FADD R43, R41, -12583039 ;  /* 0xcb40007f292b7421 */ /* 0x000fc80000000000 */
[----:B------:R-:W-:-:S04]  /*1940*/  FFMA R43, R2, 1.4426950216293334961, -R43 ;  /* 0x3fb8aa3b022b7823 */ /* 0x000fc8000000082b */
[----:B------:R-:W-:Y:S01]  /*1950*/  FFMA R43, R2, 1.925963033500011079e-08, R43 ;  /* 0x32a57060022b7823 */ /* 0x000fe2000000002b */
[----:B------:R-:W-:-:S05]  /*1960*/  SHF.L.U32 R2, R41, 0x17, RZ ;  /* 0x0000001729027819 */ /* 0x000fca00000006ff */
[----:B------:R-:W2:Y:S02]  /*1970*/  MUFU.EX2 R43, R43 ;  /* 0x0000002b002b7308 */ /* 0x000ea40000000800 */
[----:B--2---:R-:W-:Y:S01]  /*1980*/  FMUL R2, R2, R43 ;  /* 0x0000002b02027220 */ /* 0x004fe20000400000 */
[----:B------:R-:W-:Y:S06]  /*1990*/  BRA.U !UP0, `(.L_x_14) ;  /* 0x0000000d08cc7547 */ /* 0x000fec000b800000 */
[----:B------:R-:W-:-:S03]  /*19a0*/  UISETP.GE.U32.AND UP0, UPT, UR5, 0x10, UPT ;  /* 0x000000100500788c */ /* 0x000fc6000bf06070 */
[----:B------:R-:W-:-:S06]  /*19b0*/  UMOV UR5, URZ ;  /* 0x000000ff00057c82 */ /* 0x000fcc0008000000 */
[----:B------:R-:W-:Y:S05]  /*19c0*/  BRA.U !UP0, `(.L_x_15) ;  /* 0x0000000108787547 */ /* 0x000fea000b800000 */
[----:B------:R-:W-:-:S05]  /*19d0*/  UMOV UR5, URZ ;  /* 0x000000ff00057c82 */ /* 0x000fca0008000000 */
.L_x_16:
[----:B------:R-:W-:-:S09]  /*19e0*/  ULEA UR6, UR5, UR13, 0x2 ;  /* 0x0000000d05067291 */ /* 0x000fd2000f8e10ff */
[----:B-12---:R-:W2:Y:S04]  /*19f0*/  LDL.128 R8, [UR6] ;  /* 0x00000006ff087983 */ /* 0x006ea80008100c00 */
[----:B------:R-:W4:Y:S04]  /*1a00*/  LDL.128 R12, [UR6+0x10] ;  /* 0x00001006ff0c7983 */ /* 0x000f280008100c00 */
[----:B------:R-:W5:Y:S04]  /*1a10*/  LDL.128 R16, [UR6+0x20] ;  /* 0x00002006ff107983 */ /* 0x000f680008100c00 */
[----:B------:R-:W3:Y:S01]  /*1a20*/  LDL.128 R4, [UR6+0x30] ;  /* 0x00003006ff047983 */ /* 0x000ee20008100c00 */
[----:B------:R-:W-:-:S04]  /*1a30*/  UIADD3 UR5, UPT, UPT, UR5, 0x10, URZ ;  /* 0x0000001005057890 */ /* 0x000fc8000fffe0ff */
[----:B------:R-:W-:Y:S01]  /*1a40*/  UISETP.NE.AND UP0, UPT, UR5, UR8, UPT ;  /* 0x000000080500728c */ /* 0x000fe2000bf05270 */
[C---:B--2---:R-:W-:Y:S01]  /*1a50*/  FMUL R8, R2.reuse, R8 ;  /* 0x0000000802087220 */ /* 0x044fe20000400000 */
[C---:B------:R-:W-:Y:S01]  /*1a60*/  FMUL R9, R2.reuse, R9 ;  /* 0x0000000902097220 */ /* 0x040fe20000400000 */
[C---:B------:R-:W-:Y:S01]  /*1a70*/  FMUL R10, R2.reuse, R10 ;  /* 0x0000000a020a7220 */ /* 0x040fe20000400000 */
[C---:B------:R-:W-:Y:S01]  /*1a80*/  FMUL R11, R2.reuse, R11 ;  /* 0x0000000b020b7220 */ /* 0x040fe20000400000 */
[C---:B----4-:R-:W-:Y:S01]  /*1a90*/  FMUL R12, R2.reuse, R12 ;  /* 0x0000000c020c7220 */ /* 0x050fe20000400000 */
[C---:B------:R-:W-:Y:S01]  /*1aa0*/  FMUL R13, R2.reuse, R13 ;  /* 0x0000000d020d7220 */ /* 0x040fe20000400000 */
[C---:B------:R-:W-:Y:S01]  /*1ab0*/  FMUL R14, R2.reuse, R14 ;  /* 0x0000000e020e7220 */ /* 0x040fe20000400000 */
[C---:B------:R-:W-:Y:S01]  /*1ac0*/  FMUL R15, R2.reuse, R15 ;  /* 0x0000000f020f7220 */ /* 0x040fe20000400000 */
[C---:B-----5:R-:W-:Y:S01]  /*1ad0*/  FMUL R16, R2.reuse, R16 ;  /* 0x0000001002107220 */ /* 0x060fe20000400000 */
[C---:B------:R-:W-:Y:S01]  /*1ae0*/  FMUL R17, R2.reuse, R17 ;  /* 0x0000001102117220 */ /* 0x040fe20000400000 */
[C---:B------:R-:W-:Y:S01]  /*1af0*/  FMUL R18, R2.reuse, R18 ;  /* 0x0000001202127220 */ /* 0x040fe20000400000 */
[C---:B------:R-:W-:Y:S01]  /*1b00*/  FMUL R19, R2.reuse, R19 ;  /* 0x0000001302137220 */ /* 0x040fe20000400000 */
[C---:B---3--:R-:W-:Y:S01]  /*1b10*/  FMUL R4, R2.reuse, R4 ;  /* 0x0000000402047220 */ /* 0x048fe20000400000 */
[C---:B------:R-:W-:Y:S01]  /*1b20*/  FMUL R5, R2.reuse, R5 ;  /* 0x0000000502057220 */ /* 0x040fe20000400000 */
[C---:B------:R-:W-:Y:S01]  /*1b30*/  FMUL R6, R2.reuse, R6 ;  /* 0x0000000602067220 */ /* 0x040fe20000400000 */
[----:B------:R-:W-:Y:S01]  /*1b40*/  FMUL R7, R2, R7 ;  /* 0x0000000702077220 */ /* 0x000fe20000400000 */
[----:B------:R2:W-:Y:S04]  /*1b50*/  STL.128 [UR6], R8 ;  /* 0x00000008ff007987 */ /* 0x0005e80008100c06 */
[----:B------:R2:W-:Y:S04]  /*1b60*/  STL.128 [UR6+0x10], R12 ;  /* 0x0000100cff007987 */ /* 0x0005e80008100c06 */
[----:B------:R2:W-:Y:S04]  /*1b70*/  STL.128 [UR6+0x20], R16 ;  /* 0x00002010ff007987 */ /* 0x0005e80008100c06 */
[----:B------:R2:W-:Y:S01]  /*1b80*/  STL.128 [UR6+0x30], R4 ;  /* 0x00003004ff007987 */ /* 0x0005e20008100c06 */
[----:B------:R-:W-:Y:S05]  /*1b90*/  BRA.U UP0, `(.L_x_16) ;  /* 0xfffffffd00907547 */ /* 0x000fea000b83ffff */
[----:B------:R-:W-:-:S05]  /*1ba0*/  UMOV UR5, UR8 ;  /* 0x0000000800057c82 */ /* 0x000fca0008000000 */
.L_x_15:
[----:B------:R-:W4:Y:S02]  /*1bb0*/  LDCU UR6, c[0x0][0x3ac] ;  /* 0x00007580ff0677ac */ /* 0x000f240008000800 */
[----:B----4-:R-:W-:Y:S02]  /*1bc0*/  ULOP3.LUT UR21, UR6, 0xf, URZ, 0xc0, !UPT ;  /* 0x0000000f06157892 */ /* 0x010fe4000f8ec0ff */
[----:B------:R-:W-:Y:S02]  /*1bd0*/  ULOP3.LUT UR20, UR6, 0x7, URZ, 0xc0, !UPT ;  /* 0x0000000706147892 */ /* 0x000fe4000f8ec0ff */
[----:B------:R-:W-:Y:S02]  /*1be0*/  UISETP.NE.AND UP0, UPT, UR21, URZ, UPT ;  /* 0x000000ff1500728c */ /* 0x000fe4000bf05270 */
[----:B------:R-:W-:Y:S02]  /*1bf0*/  ULOP3.LUT UR12, UR6, 0x3, URZ, 0xc0, !UPT ;  /* 0x00000003060c7892 */ /* 0x000fe4000f8ec0ff */
[----:B------:R-:W-:-:S02]  /*1c00*/  UIADD3 UR18, UPT, UPT, UR20, -0x1, URZ ;  /* 0xffffffff14127890 */ /* 0x000fc4000fffe0ff */
[----:B------:R-:W-:-:S03]  /*1c10*/  UIADD3 UR19, UPT, UPT, UR21, -0x1, URZ ;  /* 0xffffffff15137890 */ /* 0x000fc6000fffe0ff */
[----:B------:R-:W-:Y:S09]  /*1c20*/  BRA.U !UP0, `(.L_x_17) ;  /* 0x0000000108f87547 */ /* 0x000ff2000b800000 */
[----:B------:R-:W-:Y:S02]  /*1c30*/  UISETP.GE.U32.AND UP0, UPT, UR19, 0x7, UPT ;  /* 0x000000071300788c */ /* 0x000fe4000bf06070 */
[----:B------:R-:W-:-:S07]  /*1c40*/  UISETP.NE.AND UP1, UPT, UR20, URZ, UPT ;  /* 0x000000ff1400728c */ /* 0x000fce000bf25270 */
[----:B------:R-:W-:Y:S05]  /*1c50*/  BRA.U !UP0, `(.L_x_18) ;  /* 0x0000000108687547 */ /* 0x000fea000b800000 */
[----:B------:R-:W-:-:S09]  /*1c60*/  ULEA UR6, UR5, UR13, 0x2 ;  /* 0x0000000d05067291 */ /* 0x000fd2000f8e10ff */
[----:B-12---:R-:W2:Y:S04]  /*1c70*/  LDL R5, [UR6+0x4] ;  /* 0x00000406ff057983 */ /* 0x006ea80008100800 */
[----:B------:R-:W4:Y:S04]  /*1c80*/  LDL R9, [UR6+0x8] ;  /* 0x00000806ff097983 */ /* 0x000f280008100800 */
[----:B------:R-:W5:Y:S04]  /*1c90*/  LDL R3, [UR6] ;  /* 0x00000006ff037983 */ /* 0x000f680008100800 */
[----:B------:R-:W3:Y:S04]  /*1ca0*/  LDL R11, [UR6+0xc] ;  /* 0x00000c06ff0b7983 */ /* 0x000ee80008100800 */
[----:B------:R-:W3:Y:S04]  /*1cb0*/  LDL R7, [UR6+0x10] ;  /* 0x00001006ff077983 */ /* 0x000ee80008100800 */
[----:B------:R-:W3:Y:S04]  /*1cc0*/  LDL R13, [UR6+0x14] ;  /* 0x00001406ff0d7983 */ /* 0x000ee80008100800 */
[----:B------:R-:W3:Y:S04]  /*1cd0*/  LDL R15, [UR6+0x18] ;  /* 0x00001806ff0f7983 */ /* 0x000ee80008100800 */
[----:B------:R-:W3:Y:S01]  /*1ce0*/  LDL R17, [UR6+0x1c] ;  /* 0x00001c06ff117983 */ /* 0x000ee20008100800 */
[----:B------:R-:W-:Y:S01]  /*1cf0*/  UIADD3 UR5, UPT, UPT, UR5, 0x8, URZ ;  /* 0x0000000805057890 */ /* 0x000fe2000fffe0ff */
[C---:B--2---:R-:W-:Y:S01]  /*1d00*/  FMUL R0, R2.reuse, R5 ;  /* 0x0000000502007220 */ /* 0x044fe20000400000 */
[C---:B----4-:R-:W-:Y:S01]  /*1d10*/  FMUL R4, R2.reuse, R9 ;  /* 0x0000000902047220 */ /* 0x050fe20000400000 */
[C---:B-----5:R-:W-:Y:S01]  /*1d20*/  FMUL R3, R2.reuse, R3 ;  /* 0x0000000302037220 */ /* 0x060fe20000400000 */
[C---:B---3--:R-:W-:Y:S01]  /*1d30*/  FMUL R5, R2.reuse, R11 ;  /* 0x0000000b02057220 */ /* 0x048fe20000400000 */
[C---:B------:R-:W-:Y:S01]  /*1d40*/  FMUL R7, R2.reuse, R7 ;  /* 0x0000000702077220 */ /* 0x040fe20000400000 */
[C---:B------:R-:W-:Y:S01]  /*1d50*/  FMUL R6, R2.reuse, R13 ;  /* 0x0000000d02067220 */ /* 0x040fe20000400000 */
[C---:B------:R-:W-:Y:S01]  /*1d60*/  FMUL R8, R2.reuse, R15 ;  /* 0x0000000f02087220 */ /* 0x040fe20000400000 */
[----:B------:R-:W-:Y:S01]  /*1d70*/  FMUL R9, R2, R17 ;  /* 0x0000001102097220 */ /* 0x000fe20000400000 */
[----:B------:R4:W-:Y:S04]  /*1d80*/  STL [UR6], R3 ;  /* 0x00000003ff007987 */ /* 0x0009e80008100806 */
[----:B------:R4:W-:Y:S04]  /*1d90*/  STL [UR6+0x4], R0 ;  /* 0x00000400ff007987 */ /* 0x0009e80008100806 */
[----:B------:R4:W-:Y:S04]  /*1da0*/  STL [UR6+0x8], R4 ;  /* 0x00000804ff007987 */ /* 0x0009e80008100806 */
[----:B------:R4:W-:Y:S04]  /*1db0*/  STL [UR6+0xc], R5 ;  /* 0x00000c05ff007987 */ /* 0x0009e80008100806 */
[----:B------:R4:W-:Y:S04]  /*1dc0*/  STL [UR6+0x10], R7 ;  /* 0x00001007ff007987 */ /* 0x0009e80008100806 */
[----:B------:R4:W-:Y:S04]  /*1dd0*/  STL [UR6+0x14], R6 ;  /* 0x00001406ff007987 */ /* 0x0009e80008100806 */
[----:B------:R4:W-:Y:S04]  /*1de0*/  STL [UR6+0x18], R8 ;  /* 0x00001808ff007987 */ /* 0x0009e80008100806 */
[----:B------:R4:W-:Y:S02]  /*1df0*/  STL [UR6+0x1c], R9 ;  /* 0x00001c09ff007987 */ /* 0x0009e40008100806 */
.L_x_18:
[----:B------:R-:W-:Y:S05]  /*1e00*/  BRA.U !UP1, `(.L_x_17) ;  /* 0x0000000109807547 */ /* 0x000fea000b800000 */
[----:B------:R-:W-:Y:S02]  /*1e10*/  UISETP.GE.U32.AND UP0, UPT, UR18, 0x3, UPT ;  /* 0x000000031200788c */ /* 0x000fe4000bf06070 */
[----:B------:R-:W-:-:S07]  /*1e20*/  UISETP.NE.AND UP1, UPT, UR12, URZ, UPT ;  /* 0x000000ff0c00728c */ /* 0x000fce000bf25270 */
[----:B------:R-:W-:Y:S05]  /*1e30*/  BRA.U !UP0, `(.L_x_19) ;  /* 0x0000000108387547 */ /* 0x000fea000b800000 */
[----:B------:R-:W-:-:S09]  /*1e40*/  ULEA UR6, UR5, UR13, 0x2 ;  /* 0x0000000d05067291 */ /* 0x000fd2000f8e10ff */
[----:B-12-4-:R-:W2:Y:S04]  /*1e50*/  LDL R5, [UR6+0x4] ;  /* 0x00000406ff057983 */ /* 0x016ea80008100800 */
[----:B------:R-:W4:Y:S04]  /*1e60*/  LDL R3, [UR6] ;  /* 0x00000006ff037983 */ /* 0x000f280008100800 */
[----:B------:R-:W5:Y:S04]  /*1e70*/  LDL R7, [UR6+0x8] ;  /* 0x00000806ff077983 */ /* 0x000f680008100800 */
[----:B------:R-:W3:Y:S01]  /*1e80*/  LDL R9, [UR6+0xc] ;  /* 0x00000c06ff097983 */ /* 0x000ee20008100800 */
[----:B------:R-:W-:Y:S01]  /*1e90*/  UIADD3 UR5, UPT, UPT, UR5, 0x4, URZ ;  /* 0x0000000405057890 */ /* 0x000fe2000fffe0ff */
[C---:B--2---:R-:W-:Y:S01]  /*1ea0*/  FMUL R0, R2.reuse, R5 ;  /* 0x0000000502007220 */ /* 0x044fe20000400000 */
[C---:B----4-:R-:W-:Y:S01]  /*1eb0*/  FMUL R3, R2.reuse, R3 ;  /* 0x0000000302037220 */ /* 0x050fe20000400000 */
[C---:B-----5:R-:W-:Y:S01]  /*1ec0*/  FMUL R4, R2.reuse, R7 ;  /* 0x0000000702047220 */ /* 0x060fe20000400000 */
[----:B---3--:R-:W-:-:S03]  /*1ed0*/  FMUL R5, R2, R9 ;  /* 0x0000000902057220 */ /* 0x008fc60000400000 */
[----:B------:R1:W-:Y:S04]  /*1ee0*/  STL [UR6], R3 ;  /* 0x00000003ff007987 */ /* 0x0003e80008100806 */
[----:B------:R1:W-:Y:S04]  /*1ef0*/  STL [UR6+0x4], R0 ;  /* 0x00000400ff007987 */ /* 0x0003e80008100806 */
[----:B------:R1:W-:Y:S04]  /*1f00*/  STL [UR6+0x8], R4 ;  /* 0x00000804ff007987 */ /* 0x0003e80008100806 */
[----:B------:R1:W-:Y:S02]  /*1f10*/  STL [UR6+0xc], R5 ;  /* 0x00000c05ff007987 */ /* 0x0003e40008100806 */
.L_x_19:
[----:B------:R-:W-:Y:S05]  /*1f20*/  BRA.U !UP1, `(.L_x_17) ;  /* 0x0000000109387547 */ /* 0x000fea000b800000 */
[----:B------:R-:W-:-:S09]  /*1f30*/  ULEA UR5, UR5, UR13, 0x2 ;  /* 0x0000000d05057291 */ /* 0x000fd2000f8e10ff */
[----:B-1--4-:R-:W4:Y:S01]  /*1f40*/  LDL R3, [UR5] ;  /* 0x00000005ff037983 */ /* 0x012f220008100800 */
[----:B------:R-:W-:Y:S01]  /*1f50*/  UISETP.NE.AND UP0, UPT, UR12, 0x1, UPT ;  /* 0x000000010c00788c */ /* 0x000fe2000bf05270 */
[----:B----4-:R-:W-:-:S05]  /*1f60*/  FMUL R3, R2, R3 ;  /* 0x0000000302037220 */ /* 0x010fca0000400000 */
[----:B------:R1:W-:Y:S03]  /*1f70*/  STL [UR5], R3 ;  /* 0x00000003ff007987 */ /* 0x0003e60008100805 */
[----:B------:R-:W-:Y:S05]  /*1f80*/  BRA.U !UP0, `(.L_x_17) ;  /* 0x0000000108207547 */ /* 0x000fea000b800000 */
[----:B-1----:R-:W4:Y:S01]  /*1f90*/  LDL R3, [UR5+0x4] ;  /* 0x00000405ff037983 */ /* 0x002f220008100800 */
[----:B------:R-:W-:Y:S01]  /*1fa0*/  UISETP.NE.AND UP0, UPT, UR12, 0x2, UPT ;  /* 0x000000020c00788c */ /* 0x000fe2000bf05270 */
[----:B----4-:R-:W-:-:S05]  /*1fb0*/  FMUL R0, R2, R3 ;  /* 0x0000000302007220 */ /* 0x010fca0000400000 */
[----:B------:R1:W-:Y:S03]  /*1fc0*/  STL [UR5+0x4], R0 ;  /* 0x00000400ff007987 */ /* 0x0003e60008100805 */
[----:B------:R-:W-:Y:S05]  /*1fd0*/  BRA.U !UP0, `(.L_x_17) ;  /* 0x00000001080c7547 */ /* 0x000fea000b800000 */
[----:B------:R-:W1:Y:S02]  /*1fe0*/  LDL R3, [UR5+0x8] ;  /* 0x00000805ff037983 */ /* 0x000e640008100800 */
[----:B-1----:R-:W-:-:S05]  /*1ff0*/  FMUL R0, R2, R3 ;  /* 0x0000000302007220 */ /* 0x002fca0000400000 */
[----:B------:R1:W-:Y:S02]  /*2000*/  STL [UR5+0x8], R0 ;  /* 0x00000800ff007987 */ /* 0x0003e40008100805 */
.L_x_17:
[----:B-1--4-:R-:W-:Y:S01]  /*2010*/  HFMA2 R3, -RZ, RZ, 0, 0 ;  /* 0x00000000ff037431 */ /* 0x012fe200000001ff */
[----:B------:R-:W-:-:S06]  /*2020*/  UMOV UR5, URZ ;  /* 0x000000ff00057c82 */ /* 0x000fcc0008000000 */
.L_x_26:
[----:B-1----:R-:W1:Y:S01]  /*2030*/  LDC R0, c[0x0][0x3a8] ;  /* 0x0000ea00ff007b82 */ /* 0x002e620000000800 */
[----:B------:R-:W-:-:S06]  /*2040*/  UIADD3 UR6, UPT, UPT, UR9, UR5, URZ ;  /* 0x0000000509067290 */ /* 0x000fcc000fffe0ff */
[----:B-1----:R-:W-:-:S13]  /*2050*/  ISETP.LE.AND P0, PT, R0, UR6, PT ;  /* 0x0000000600007c0c */ /* 0x002fda000bf03270 */
[----:B----4-:R-:W-:Y:S05]  /*2060*/  @P0 BRA `(.L_x_20) ;  /* 0x0000000800080947 */ /* 0x010fea0003800000 */
[----:B------:R-:W-:-:S09]  /*2070*/  ULEA UR6, UR5, UR7, 0x2 ;  /* 0x0000000705067291 */ /* 0x000fd2000f8e10ff */
[----:B--2---:R-:W2:Y:S01]  /*2080*/  LDL R5, [UR6] ;  /* 0x00000006ff057983 */ /* 0x004ea20008100800 */
[----:B------:R-:W-:Y:S01]  /*2090*/  HFMA2 R4, -RZ, RZ, 0.96630859375, -0.0022525787353515625 ;  /* 0x3bbb989dff047431 */ /* 0x000fe200000001ff */
[----:B------:R-:W-:Y:S01]  /*20a0*/  MOV R7, 0x437c0000 ;  /* 0x437c000000077802 */ /* 0x000fe20000000f00 */
[----:B------:R-:W1:Y:S01]  /*20b0*/  LDCU UR6, c[0x0][0x3ac] ;  /* 0x00007580ff0677ac */ /* 0x000e620008000800 */
[----:B------:R-:W4:Y:S01]  /*20c0*/  S2UR UR11, SR_CgaCtaId ;  /* 0x00000000000b79c3 */ /* 0x000f220000008800 */
[----:B------:R-:W-:Y:S02]  /*20d0*/  UMOV UR10, 0x400 ;  /* 0x00000400000a7882 */ /* 0x000fe40000000000 */
[----:B------:R-:W-:Y:S02]  /*20e0*/  UIADD3 UR10, UPT, UPT, UR10, 0x2000, URZ ;  /* 0x000020000a0a7890 */ /* 0x000fe4000fffe0ff */
[----:B-1----:R-:W-:-:S04]  /*20f0*/  UIADD3 UR6, UPT, UPT, UR6, -0x1, URZ ;  /* 0xffffffff06067890 */ /* 0x002fc8000fffe0ff */
[----:B------:R-:W-:Y:S02]  /*2100*/  UISETP.GE.U32.AND UP0, UPT, UR6, 0xf, UPT ;  /* 0x0000000f0600788c */ /* 0x000fe4000bf06070 */
[----:B----4-:R-:W-:Y:S01]  /*2110*/  ULEA UR10, UR11, UR10, 0x18 ;  /* 0x0000000a0b0a7291 */ /* 0x010fe2000f8ec0ff */
[----:B------:R-:W-:-:S03]  /*2120*/  UMOV UR6, URZ ;  /* 0x000000ff00067c82 */ /* 0x000fc60008000000 */
[----:B------:R-:W-:Y:S01]  /*2130*/  ULEA UR10, UR5, UR10, 0x8 ;  /* 0x0000000a050a7291 */ /* 0x000fe2000f8e40ff */
[----:B--2---:R-:W-:-:S04]  /*2140*/  FADD R5, -R36, R5 ;  /* 0x0000000524057221 */ /* 0x004fc80000000100 */
[----:B------:R-:W-:-:S04]  /*2150*/  FFMA.SAT R4, R5, R4, 0.5 ;  /* 0x3f00000005047423 */ /* 0x000fc80000002004 */
[----:B------:R-:W-:-:S04]  /*2160*/  FFMA.RM R4, R4, R7, 12582913 ;  /* 0x4b40000104047423 */ /* 0x000fc80000004007 */
[C---:B------:R-:W-:Y:S01]  /*2170*/  FADD R6, R4.reuse, -12583039 ;  /* 0xcb40007f04067421 */ /* 0x040fe20000000000 */
[----:B------:R-:W-:-:S03]  /*2180*/  SHF.L.U32 R39, R4, 0x17, RZ ;  /* 0x0000001704277819 */ /* 0x000fc600000006ff */
[----:B------:R-:W-:-:S04]  /*2190*/  FFMA R6, R5, 1.4426950216293334961, -R6 ;  /* 0x3fb8aa3b05067823 */ /* 0x000fc80000000806 */
[----:B------:R-:W-:-:S06]  /*21a0*/  FFMA R6, R5, 1.925963033500011079e-08, R6 ;  /* 0x32a5706005067823 */ /* 0x000fcc0000000006 */
[----:B------:R-:W1:Y:S02]  /*21b0*/  MUFU.EX2 R6, R6 ;  /* 0x0000000600067308 */ /* 0x000e640000000800 */
[----:B-1----:R-:W-:-:S04]  /*21c0*/  FMUL R39, R39, R6 ;  /* 0x0000000627277220 */ /* 0x002fc80000400000 */
[----:B------:R-:W-:Y:S01]  /*21d0*/  FADD R3, R3, R39 ;  /* 0x0000002703037221 */ /* 0x000fe20000000000 */
[----:B------:R-:W-:Y:S06]  /*21e0*/  BRA.U !UP0, `(.L_x_21) ;  /* 0x00000001088c7547 */ /* 0x000fec000b800000 */
[----:B------:R-:W-:-:S05]  /*21f0*/  UMOV UR6, URZ ;  /* 0x000000ff00067c82 */ /* 0x000fca0008000000 */
.L_x_22:
[----:B------:R-:W-:-:S09]  /*2200*/  ULEA UR17, UR6, UR13, 0x2 ;  /* 0x0000000d06117291 */ /* 0x000fd2000f8e10ff */
[----:B-1----:R-:W2:Y:S04]  /*2210*/  LDL.128 R4, [UR17] ;  /* 0x00000011ff047983 */ /* 0x002ea80008100c00 */
[----:B------:R-:W4:Y:S04]  /*2220*/  LDL.128 R8, [UR17+0x10] ;  /* 0x00001011ff087983 */ /* 0x000f280008100c00 */
[----:B------:R-:W5:Y:S04]  /*2230*/  LDL.128 R12, [UR17+0x20] ;  /* 0x00002011ff0c7983 */ /* 0x000f680008100c00 */
[----:B------:R-:W3:Y:S01]  /*2240*/  LDL.128 R16, [UR17+0x30] ;  /* 0x00003011ff107983 */ /* 0x000ee20008100c00 */
[----:B------:R-:W-:-:S02]  /*2250*/  ULEA UR11, UR6, UR10, 0x2 ;  /* 0x0000000a060b7291 */ /* 0x000fc4000f8e10ff */
[----:B------:R-:W-:-:S04]  /*2260*/  UIADD3 UR6, UPT, UPT, UR6, 0x10, URZ ;  /* 0x0000001006067890 */ /* 0x000fc8000fffe0ff */
[----:B------:R-:W-:-:S03]  /*2270*/  UISETP.NE.AND UP0, UPT, UR6, UR8, UPT ;  /* 0x000000080600728c */ /* 0x000fc6000bf05270 */
[----:B------:R-:W2:Y:S04]  /*2280*/  LDS.128 R20, [UR11] ;  /* 0x0000000bff147984 */ /* 0x000ea80008000c00 */
[----:B------:R-:W4:Y:S04]  /*2290*/  LDS.128 R24, [UR11+0x10] ;  /* 0x0000100bff187984 */ /* 0x000f280008000c00 */
[----:B------:R-:W5:Y:S04]  /*22a0*/  LDS.128 R28, [UR11+0x20] ;  /* 0x0000200bff1c7984 */ /* 0x000f680008000c00 */
[----:B------:R-:W3:Y:S01]  /*22b0*/  LDS.128 R32, [UR11+0x30] ;  /* 0x0000300bff207984 */ /* 0x000ee20008000c00 */
[C---:B--2---:R-:W-:Y:S01]  /*22c0*/  FFMA R4, R39.reuse, R20, R4 ;  /* 0x0000001427047223 */ /* 0x044fe20000000004 */
[C---:B------:R-:W-:Y:S01]  /*22d0*/  FFMA R5, R39.reuse, R21, R5 ;  /* 0x0000001527057223 */ /* 0x040fe20000000005 */
[C---:B------:R-:W-:Y:S01]  /*22e0*/  FFMA R6, R39.reuse, R22, R6 ;  /* 0x0000001627067223 */ /* 0x040fe20000000006 */
[C---:B------:R-:W-:Y:S01]  /*22f0*/  FFMA R7, R39.reuse, R23, R7 ;  /* 0x0000001727077223 */ /* 0x040fe20000000007 */
[C---:B----4-:R-:W-:Y:S01]  /*2300*/  FFMA R8, R39.reuse, R24, R8 ;  /* 0x0000001827087223 */ /* 0x050fe20000000008 */
[C---:B------:R-:W-:Y:S01]  /*2310*/  FFMA R9, R39.reuse, R25, R9 ;  /* 0x0000001927097223 */ /* 0x040fe20000000009 */
[C---:B------:R-:W-:Y:S01]  /*2320*/  FFMA R10, R39.reuse, R26, R10 ;  /* 0x0000001a270a7223 */ /* 0x040fe2000000000a */
[C---:B------:R-:W-:Y:S01]  /*2330*/  FFMA R11, R39.reuse, R27, R11 ;  /* 0x0000001b270b7223 */ /* 0x040fe2000000000b */
[C---:B-----5:R-:W-:Y:S01]  /*2340*/  FFMA R12, R39.reuse, R28, R12 ;  /* 0x0000001c270c7223 */ /* 0x060fe2000000000c */
[C---:B------:R-:W-:Y:S01]  /*2350*/  FFMA R13, R39.reuse, R29, R13 ;  /* 0x0000001d270d7223 */ /* 0x040fe2000000000d */
[C---:B------:R-:W-:Y:S01]  /*2360*/  FFMA R14, R39.reuse, R30, R14 ;  /* 0x0000001e270e7223 */ /* 0x040fe2000000000e */
[C---:B------:R-:W-:Y:S01]  /*2370*/  FFMA R15, R39.reuse, R31, R15 ;  /* 0x0000001f270f7223 */ /* 0x040fe2000000000f */
[C---:B---3--:R-:W-:Y:S01]  /*2380*/  FFMA R16, R39.reuse, R32, R16 ;  /* 0x0000002027107223 */ /* 0x048fe20000000010 */
[C---:B------:R-:W-:Y:S01]  /*2390*/  FFMA R17, R39.reuse, R33, R17 ;  /* 0x0000002127117223 */ /* 0x040fe20000000011 */
[C---:B------:R-:W-:Y:S01]  /*23a0*/  FFMA R18, R39.reuse, R34, R18 ;  /* 0x0000002227127223 */ /* 0x040fe20000000012 */
[----:B------:R-:W-:Y:S01]  /*23b0*/  FFMA R19, R39, R35, R19 ;  /* 0x0000002327137223 */ /* 0x000fe20000000013 */
[----:B------:R1:W-:Y:S04]  /*23c0*/  STL.128 [UR17], R4 ;  /* 0x00000004ff007987 */ /* 0x0003e80008100c11 */
[----:B------:R1:W-:Y:S04]  /*23d0*/  STL.128 [UR17+0x10], R8 ;  /* 0x00001008ff007987 */ /* 0x0003e80008100c11 */
[----:B------:R1:W-:Y:S04]  /*23e0*/  STL.128 [UR17+0x20], R12 ;  /* 0x0000200cff007987 */ /* 0x0003e80008100c11 */
[----:B------:R1:W-:Y:S01]  /*23f0*/  STL.128 [UR17+0x30], R16 ;  /* 0x00003010ff007987 */ /* 0x0003e20008100c11 */
[----:B------:R-:W-:Y:S05]  /*2400*/  BRA.U UP0, `(.L_x_22) ;  /* 0xfffffffd007c7547 */ /* 0x000fea000b83ffff */
[----:B------:R-:W-:-:S05]  /*2410*/  UMOV UR6, UR8 ;  /* 0x0000000800067c82 */ /* 0x000fca0008000000 */
.L_x_21:
[----:B------:R-:W-:-:S09]  /*2420*/  UISETP.NE.AND UP0, UPT, UR21, URZ, UPT ;  /* 0x000000ff1500728c */ /* 0x000fd2000bf05270 */
[----:B------:R-:W-:Y:S05]  /*2430*/  BRA.U !UP0, `(.L_x_20) ;  /* 0x0000000508147547 */ /* 0x000fea000b800000 */
[----:B------:R-:W-:Y:S02]  /*2440*/  UISETP.GE.U32.AND UP0, UPT, UR19, 0x7, UPT ;  /* 0x000000071300788c */ /* 0x000fe4000bf06070 */
[----:B------:R-:W-:-:S07]  /*2450*/  UISETP.NE.AND UP1, UPT, UR20, URZ, UPT ;  /* 0x000000ff1400728c */ /* 0x000fce000bf25270 */
[----:B------:R-:W-:Y:S05]  /*2460*/  BRA.U !UP0, `(.L_x_23) ;  /* 0x0000000108747547 */ /* 0x000fea000b800000 */
[----:B------:R-:W-:-:S09]  /*2470*/  ULEA UR17, UR6, UR13, 0x2 ;  /* 0x0000000d06117291 */ /* 0x000fd2000f8e10ff */
[----:B-1----:R-:W2:Y:S04]  /*2480*/  LDL R12, [UR17] ;  /* 0x00000011ff0c7983 */ /* 0x002ea80008100800 */
[----:B------:R-:W4:Y:S04]  /*2490*/  LDL R14, [UR17+0x4] ;  /* 0x00000411ff0e7983 */ /* 0x000f280008100800 */
[----:B------:R-:W5:Y:S04]  /*24a0*/  LDL R15, [UR17+0x8] ;  /* 0x00000811ff0f7983 */ /* 0x000f680008100800 */
[----:B------:R-:W3:Y:S04]  /*24b0*/  LDL R16, [UR17+0xc] ;  /* 0x00000c11ff107983 */ /* 0x000ee80008100800 */
[----:B------:R-:W3:Y:S04]  /*24c0*/  LDL R13, [UR17+0x10] ;  /* 0x00001011ff0d7983 */ /* 0x000ee80008100800 */
[----:B------:R-:W3:Y:S04]  /*24d0*/  LDL R18, [UR17+0x14] ;  /* 0x00001411ff127983 */ /* 0x000ee80008100800 */
[----:B------:R-:W3:Y:S04]  /*24e0*/  LDL R17, [UR17+0x18] ;  /* 0x00001811ff117983 */ /* 0x000ee80008100800 */
[----:B------:R-:W3:Y:S01]  /*24f0*/  LDL R20, [UR17+0x1c] ;  /* 0x00001c11ff147983 */ /* 0x000ee20008100800 */
[----:B------:R-:W-:-:S02]  /*2500*/  ULEA UR11, UR6, UR10, 0x2 ;  /* 0x0000000a060b7291 */ /* 0x000fc4000f8e10ff */
[----:B------:R-:W-:-:S07]  /*2510*/  UIADD3 UR6, UPT, UPT, UR6, 0x8, URZ ;  /* 0x0000000806067890 */ /* 0x000fce000fffe0ff */
[----:B------:R-:W2:Y:S04]  /*2520*/  LDS.128 R8, [UR11] ;  /* 0x0000000bff087984 */ /* 0x000ea80008000c00 */
[----:B------:R-:W1:Y:S01]  /*2530*/  LDS.128 R4, [UR11+0x10] ;  /* 0x0000100bff047984 */ /* 0x000e620008000c00 */
[C---:B--2---:R-:W-:Y:S01]  /*2540*/  FFMA R8, R39.reuse, R8, R12 ;  /* 0x0000000827087223 */ /* 0x044fe2000000000c */
[----:B----4-:R-:W-:-:S04]  /*2550*/  FFMA R9, R39, R9, R14 ;  /* 0x0000000927097223 */ /* 0x010fc8000000000e */
[----:B------:R2:W-:Y:S01]  /*2560*/  STL [UR17], R8 ;  /* 0x00000008ff007987 */ /* 0x0005e20008100811 */
[----:B-----5:R-:W-:-:S03]  /*2570*/  FFMA R10, R39, R10, R15 ;  /* 0x0000000a270a7223 */ /* 0x020fc6000000000f */
[----:B------:R2:W-:Y:S01]  /*2580*/  STL [UR17+0x4], R9 ;  /* 0x00000409ff007987 */ /* 0x0005e20008100811 */
[----:B---3--:R-:W-:-:S03]  /*2590*/  FFMA R11, R39, R11, R16 ;  /* 0x0000000b270b7223 */ /* 0x008fc60000000010 */
[----:B------:R2:W-:Y:S01]  /*25a0*/  STL [UR17+0x8], R10 ;  /* 0x0000080aff007987 */ /* 0x0005e20008100811 */
[----:B-1----:R-:W-:-:S03]  /*25b0*/  FFMA R4, R39, R4, R13 ;  /* 0x0000000427047223 */ /* 0x002fc6000000000d */
[----:B------:R2:W-:Y:S01]  /*25c0*/  STL [UR17+0xc], R11 ;  /* 0x00000c0bff007987 */ /* 0x0005e20008100811 */
[----:B------:R-:W-:-:S03]  /*25d0*/  FFMA R5, R39, R5, R18 ;  /* 0x0000000527057223 */ /* 0x000fc60000000012 */
[----:B------:R2:W-:Y:S01]  /*25e0*/  STL [UR17+0x10], R4 ;  /* 0x00001004ff007987 */ /* 0x0005e20008100811 */
[----:B------:R-:W-:-:S03]  /*25f0*/  FFMA R6, R39, R6, R17 ;  /* 0x0000000627067223 */ /* 0x000fc60000000011 */
[----:B------:R2:W-:Y:S01]  /*2600*/  STL [UR17+0x14], R5 ;  /* 0x00001405ff007987 */ /* 0x0005e20008100811 */
[----:B------:R-:W-:-:S03]  /*2610*/  FFMA R7, R39, R7, R20 ;  /* 0x0000000727077223 */ /* 0x000fc60000000014 */
[----:B------:R2:W-:Y:S04]  /*2620*/  STL [UR17+0x18], R6 ;  /* 0x00001806ff007987 */ /* 0x0005e80008100811 */
[----:B------:R2:W-:Y:S02]  /*2630*/  STL [UR17+0x1c], R7 ;  /* 0x00001c07ff007987 */ /* 0x0005e40008100811 */
.L_x_23:
[----:B------:R-:W-:Y:S05]  /*2640*/  BRA.U !UP1, `(.L_x_20) ;  /* 0x0000000109907547 */ /* 0x000fea000b800000 */
[----:B------:R-:W-:Y:S02]  /*2650*/  UISETP.GE.U32.AND UP0, UPT, UR18, 0x3, UPT ;  /* 0x000000031200788c */ /* 0x000fe4000bf06070 */
[----:B------:R-:W-:-:S07]  /*2660*/  UISETP.NE.AND UP1, UPT, UR12, URZ, UPT ;  /* 0x000000ff0c00728c */ /* 0x000fce000bf25270 */
[----:B------:R-:W-:Y:S05]  /*2670*/  BRA.U !UP0, `(.L_x_24) ;  /* 0x0000000108407547 */ /* 0x000fea000b800000 */
[----:B------:R-:W-:-:S09]  /*2680*/  ULEA UR17, UR6, UR13, 0x2 ;  /* 0x0000000d06117291 */ /* 0x000fd2000f8e10ff */
[----:B-12---:R-:W2:Y:S04]  /*2690*/  LDL R8, [UR17] ;  /* 0x00000011ff087983 */ /* 0x006ea80008100800 */
[----:B------:R-:W4:Y:S04]  /*26a0*/  LDL R10, [UR17+0x4] ;  /* 0x00000411ff0a7983 */ /* 0x000f280008100800 */
[----:B------:R-:W5:Y:S04]  /*26b0*/  LDL R9, [UR17+0x8] ;  /* 0x00000811ff097983 */ /* 0x000f680008100800 */
[----:B------:R-:W3:Y:S01]  /*26c0*/  LDL R12, [UR17+0xc] ;  /* 0x00000c11ff0c7983 */ /* 0x000ee20008100800 */
[----:B------:R-:W-:-:S02]  /*26d0*/  ULEA UR11, UR6, UR10, 0x2 ;  /* 0x0000000a060b7291 */ /* 0x000fc4000f8e10ff */
[----:B------:R-:W-:-:S07]  /*26e0*/  UIADD3 UR6, UPT, UPT, UR6, 0x4, URZ ;  /* 0x0000000406067890 */ /* 0x000fce000fffe0ff */
[----:B------:R-:W2:Y:S02]  /*26f0*/  LDS.128 R4, [UR11] ;  /* 0x0000000bff047984 */ /* 0x000ea40008000c00 */
[C---:B--2---:R-:W-:Y:S01]  /*2700*/  FFMA R4, R39.reuse, R4, R8 ;  /* 0x0000000427047223 */ /* 0x044fe20000000008 */
[----:B----4-:R-:W-:-:S04]  /*2710*/  FFMA R5, R39, R5, R10 ;  /* 0x0000000527057223 */ /* 0x010fc8000000000a */
[----:B------:R4:W-:Y:S01]  /*2720*/  STL [UR17], R4 ;  /* 0x00000004ff007987 */ /* 0x0009e20008100811 */
[----:B-----5:R-:W-:-:S03]  /*2730*/  FFMA R6, R39, R6, R9 ;  /* 0x0000000627067223 */ /* 0x020fc60000000009 */
[----:B------:R4:W-:Y:S01]  /*2740*/  STL [UR17+0x4], R5 ;  /* 0x00000405ff007987 */ /* 0x0009e20008100811 */
[----:B---3--:R-:W-:-:S03]  /*2750*/  FFMA R7, R39, R7, R12 ;  /* 0x0000000727077223 */ /* 0x008fc6000000000c */
[----:B------:R4:W-:Y:S04]  /*2760*/  STL [UR17+0x8], R6 ;  /* 0x00000806ff007987 */ /* 0x0009e80008100811 */
[----:B------:R4:W-:Y:S02]  /*2770*/  STL [UR17+0xc], R7 ;  /* 0x00000c07ff007987 */ /* 0x0009e40008100811 */
.L_x_24:
[----:B------:R-:W-:Y:S05]  /*2780*/  BRA.U !UP1, `(.L_x_20) ;  /* 0x0000000109407547 */ /* 0x000fea000b800000 */
[----:B------:R-:W-:-:S09]  /*2790*/  ULEA UR11, UR6, UR13, 0x2 ;  /* 0x0000000d060b7291 */ /* 0x000fd2000f8e10ff */
[----:B-12---:R-:W2:Y:S01]  /*27a0*/  LDL R8, [UR11] ;  /* 0x0000000bff087983 */ /* 0x006ea20008100800 */
[----:B------:R-:W-:Y:S02]  /*27b0*/  ULEA UR10, UR6, UR10, 0x2 ;  /* 0x0000000a060a7291 */ /* 0x000fe4000f8e10ff */
[----:B------:R-:W-:-:S07]  /*27c0*/  UISETP.NE.AND UP0, UPT, UR12, 0x1, UPT ;  /* 0x000000010c00788c */ /* 0x000fce000bf05270 */
[----:B----4-:R-:W2:Y:S02]  /*27d0*/  LDS.128 R4, [UR10] ;  /* 0x0000000aff047984 */ /* 0x010ea40008000c00 */
[----:B--2---:R-:W-:-:S05]  /*27e0*/  FFMA R4, R39, R4, R8 ;  /* 0x0000000427047223 */ /* 0x004fca0000000008 */
[----:B------:R1:W-:Y:S01]  /*27f0*/  STL [UR11], R4 ;  /* 0x00000004ff007987 */ /* 0x0003e2000810080b */
[----:B------:R-:W-:Y:S05]  /*2800*/  BRA.U !UP0, `(.L_x_20) ;  /* 0x0000000108207547 */ /* 0x000fea000b800000 */
[----:B-1----:R-:W2:Y:S01]  /*2810*/  LDL R4, [UR11+0x4] ;  /* 0x0000040bff047983 */ /* 0x002ea20008100800 */
[----:B------:R-:W-:Y:S01]  /*2820*/  UISETP.NE.AND UP0, UPT, UR12, 0x2, UPT ;  /* 0x000000020c00788c */ /* 0x000fe2000bf05270 */
[----:B--2---:R-:W-:-:S05]  /*2830*/  FFMA R5, R39, R5, R4 ;  /* 0x0000000527057223 */ /* 0x004fca0000000004 */
[----:B------:R1:W-:Y:S03]  /*2840*/  STL [UR11+0x4], R5 ;  /* 0x00000405ff007987 */ /* 0x0003e6000810080b */
[----:B------:R-:W-:Y:S05]  /*2850*/  BRA.U !UP0, `(.L_x_20) ;  /* 0x00000001080c7547 */ /* 0x000fea000b800000 */
[----:B------:R-:W2:Y:S02]  /*2860*/  LDL R4, [UR11+0x8] ;  /* 0x0000080bff047983 */ /* 0x000ea40008100800 */
[----:B--2---:R-:W-:-:S05]  /*2870*/  FFMA R6, R39, R6, R4 ;  /* 0x0000000627067223 */ /* 0x004fca0000000004 */
[----:B------:R2:W-:Y:S02]  /*2880*/  STL [UR11+0x8], R6 ;  /* 0x00000806ff007987 */ /* 0x0005e4000810080b */
.L_x_20:
[----:B------:R-:W-:-:S04]  /*2890*/  UIADD3 UR5, UPT, UPT, UR5, 0x1, URZ ;  /* 0x0000000105057890 */ /* 0x000fc8000fffe0ff */
[----:B------:R-:W-:-:S09]  /*28a0*/  UISETP.NE.AND UP0, UPT, UR5, 0x20, UPT ;  /* 0x000000200500788c */ /* 0x000fd2000bf05270 */
[----:B------:R-:W-:Y:S05]  /*28b0*/  BRA.U !UP0, `(.L_x_25) ;  /* 0x0000001908247547 */ /* 0x000fea000b800000 */
[----:B------:R-:W-:Y:S05]  /*28c0*/  BRA `(.L_x_26) ;  /* 0xfffffff400d87947 */ /* 0x000fea000383ffff */
.L_x_14:
[C---:B------:R-:W-:Y:S01]  /*28d0*/  ISETP.LE.AND P6, PT, R0.reuse, UR9, PT ;  /* 0x0000000900007c0c */ /* 0x040fe2000bfc3270 */
[----:B------:R-:W-:Y:S01]  /*28e0*/  UIADD3 UR5, UPT, UPT, UR9, 0x1, URZ ;  /* 0x0000000109057890 */ /* 0x000fe2000fffe0ff */
[----:B------:R-:W-:Y:S01]  /*28f0*/  MOV R3, RZ ;  /* 0x000000ff00037202 */ /* 0x000fe20000000f00 */
[----:B------:R-:W-:Y:S02]  /*2900*/  UIADD3 UR6, UPT, UPT, UR9, 0x2, URZ ;  /* 0x0000000209067890 */ /* 0x000fe4000fffe0ff */
[----:B------:R-:W-:Y:S02]  /*2910*/  UIADD3 UR10, UPT, UPT, UR9, 0x3, URZ ;  /* 0x00000003090a7890 */ /* 0x000fe4000fffe0ff */
[----:B------:R-:W-:Y:S01]  /*2920*/  UIADD3 UR11, UPT, UPT, UR9, 0x4, URZ ;  /* 0x00000004090b7890 */ /* 0x000fe2000fffe0ff */
[C---:B------:R-:W-:Y:S01]  /*2930*/  ISETP.LE.AND P2, PT, R0.reuse, UR5, PT ;  /* 0x0000000500007c0c */ /* 0x040fe2000bf43270 */
[----:B------:R-:W-:Y:S01]  /*2940*/  UIADD3 UR12, UPT, UPT, UR9, 0x5, URZ ;  /* 0x00000005090c7890 */ /* 0x000fe2000fffe0ff */
[C---:B------:R-:W-:Y:S01]  /*2950*/  ISETP.LE.AND P0, PT, R0.reuse, UR6, PT ;  /* 0x0000000600007c0c */ /* 0x040fe2000bf03270 */
[----:B------:R-:W-:Y:S01]  /*2960*/  UIADD3 UR17, UPT, UPT, UR9, 0x6, URZ ;  /* 0x0000000609117890 */ /* 0x000fe2000fffe0ff */
[----:B------:R-:W-:Y:S01]  /*2970*/  P2R R41, PR, RZ, 0x4 ;  /* 0x00000004ff297803 */ /* 0x000fe20000000000 */
        /* <DEDUP_REMOVED lines=9> */
[----:B------:R-:W-:Y:S01]  /*2a10*/  ISETP.LE.AND P5, PT, R0, UR18, PT ;  /* 0x0000001200007c0c */ /* 0x000fe2000bfa3270 */
[----:B------:R-:W-:-:S02]  /*2a20*/  UIADD3 UR23, UPT, UPT, UR9, 0xc, URZ ;  /* 0x0000000c09177890 */ /* 0x000fc4000fffe0ff */
        /* <DEDUP_REMOVED lines=15> */
[----:B------:R-:W-:Y:S01]  /*2b20*/  UIADD3 UR39, UPT, UPT, UR9, 0x1c, URZ ;  /* 0x0000001c09277890 */ /* 0x000fe2000fffe0ff */
[----:B------:R-:W-:Y:S11]  /*2b30*/  @P6 BRA `(.L_x_27) ;  /* 0x0000000000246947 */ /* 0x000ff60003800000 */
[----:B-1----:R-:W-:-:S04]  /*2b40*/  FADD R32, -R36, R32 ;  /* 0x0000002024207221 */ /* 0x002fc80000000100 */
[----:B------:R-:W-:-:S04]  /*2b50*/  FFMA.SAT R3, R32, R39, 0.5 ;  /* 0x3f00000020037423 */ /* 0x000fc80000002027 */
[----:B------:R-:W-:-:S04]  /*2b60*/  FFMA.RM R3, R3, R40, 12582913 ;  /* 0x4b40000103037423 */ /* 0x000fc80000004028 */
[C---:B------:R-:W-:Y:S01]  /*2b70*/  FADD R43, R3.reuse, -12583039 ;  /* 0xcb40007f032b7421 */ /* 0x040fe20000000000 */
[----:B------:R-:W-:-:S03]  /*2b80*/  SHF.L.U32 R3, R3, 0x17, RZ ;  /* 0x0000001703037819 */ /* 0x000fc600000006ff */
[----:B------:R-:W-:-:S04]  /*2b90*/  FFMA R43, R32, 1.4426950216293334961, -R43 ;  /* 0x3fb8aa3b202b7823 */ /* 0x000fc8000000082b */
[----:B------:R-:W-:-:S04]  /*2ba0*/  FFMA R43, R32, 1.925963033500011079e-08, R43 ;  /* 0x32a57060202b7823 */ /* 0x000fc8000000002b */
[----:B------:R-:W1:Y:S02]  /*2bb0*/  MUFU.EX2 R32, R43 ;  /* 0x0000002b00207308 */ /* 0x000e640000000800 */
[----:B-1----:R-:W-:-:S07]  /*2bc0*/  FFMA R3, R3, R32, RZ ;  /* 0x0000002003037223 */ /* 0x002fce00000000ff */
.L_x_27:
[----:B------:R-:W-:-:S13]  /*2bd0*/  ISETP.NE.AND P6, PT, R41, RZ, PT ;  /* 0x000000ff2900720c */ /* 0x000fda0003fc5270 */
[----:B------:R-:W-:Y:S05]  /*2be0*/  @P6 BRA `(.L_x_28) ;  /* 0x0000000000246947 */ /* 0x000fea0003800000 */
[----:B-1----:R-:W-:-:S04]  /*2bf0*/  FADD R32, -R36, R33 ;  /* 0x0000002124207221 */ /* 0x002fc80000000100 */
[----:B------:R-:W-:-:S04]  /*2c00*/  FFMA.SAT R33, R32, R39, 0.5 ;  /* 0x3f00000020217423 */ /* 0x000fc80000002027 */
[----:B------:R-:W-:-:S04]  /*2c10*/  FFMA.RM R33, R33, R40, 12582913 ;  /* 0x4b40000121217423 */ /* 0x000fc80000004028 */
[----:B------:R-:W-:-:S04]  /*2c20*/  FADD R41, R33, -12583039 ;  /* 0xcb40007f21297421 */ /* 0x000fc80000000000 */
[----:B------:R-:W-:-:S04]  /*2c30*/  FFMA R41, R32, 1.4426950216293334961, -R41 ;  /* 0x3fb8aa3b20297823 */ /* 0x000fc80000000829 */
[----:B------:R-:W-:Y:S01]  /*2c40*/  FFMA R41, R32, 1.925963033500011079e-08, R41 ;  /* 0x32a5706020297823 */ /* 0x000fe20000000029 */
[----:B------:R-:W-:-:S05]  /*2c50*/  SHF.L.U32 R32, R33, 0x17, RZ ;  /* 0x0000001721207819 */ /* 0x000fca00000006ff */
[----:B------:R-:W1:Y:S02]  /*2c60*/  MUFU.EX2 R41, R41 ;  /* 0x0000002900297308 */ /* 0x000e640000000800 */
[----:B-1----:R-:W-:-:S07]  /*2c70*/  FFMA R3, R32, R41, R3 ;  /* 0x0000002920037223 */ /* 0x002fce0000000003 */
.L_x_28:
[----:B------:R-:W-:Y:S05]  /*2c80*/  @P0 BRA `(.L_x_29) ;  /* 0x0000000000240947 */ /* 0x000fea0003800000 */
[----:B-1----:R-:W-:-:S04]  /*2c90*/  FADD R34, -R36, R34 ;  /* 0x0000002224227221 */ /* 0x002fc80000000100 */
[----:B------:R-:W-:-:S04]  /*2ca0*/  FFMA.SAT R33, R34, R39, 0.5 ;  /* 0x3f00000022217423 */ /* 0x000fc80000002027 */
[----:B------:R-:W-:-:S04]  /*2cb0*/  FFMA.RM R33, R33, R40, 12582913 ;  /* 0x4b40000121217423 */ /* 0x000fc80000004028 */
[C---:B------:R-:W-:Y:S01]  /*2cc0*/  FADD R41, R33.reuse, -12583039 ;  /* 0xcb40007f21297421 */ /* 0x040fe20000000000 */
[----:B------:R-:W-:-:S03]  /*2cd0*/  SHF.L.U32 R32, R33, 0x17, RZ ;  /* 0x0000001721207819 */ /* 0x000fc600000006ff */
[----:B------:R-:W-:-:S04]  /*2ce0*/  FFMA R41, R34, 1.4426950216293334961, -R41 ;  /* 0x3fb8aa3b22297823 */ /* 0x000fc80000000829 */
[----:B------:R-:W-:-:S06]  /*2cf0*/  FFMA R41, R34, 1.925963033500011079e-08, R41 ;  /* 0x32a5706022297823 */ /* 0x000fcc0000000029 */
[----:B------:R-:W1:Y:S02]  /*2d00*/  MUFU.EX2 R41, R41 ;  /* 0x0000002900297308 */ /* 0x000e640000000800 */
[----:B-1----:R-:W-:-:S07]  /*2d10*/  FFMA R3, R32, R41, R3 ;  /* 0x0000002920037223 */ /* 0x002fce0000000003 */
.L_x_29:
        /* <DEDUP_REMOVED lines=10> */
.L_x_30:
        /* <DEDUP_REMOVED lines=10> */
.L_x_31:
        /* <DEDUP_REMOVED lines=10> */
.L_x_32:
        /* <DEDUP_REMOVED lines=10> */
.L_x_33:
        /* <DEDUP_REMOVED lines=10> */
.L_x_34:
[C---:B------:R-:W-:Y:S01]  /*3040*/  ISETP.LE.AND P6, PT, R0.reuse, UR19, PT ;  /* 0x0000001300007c0c */ /* 0x040fe2000bfc3270 */
[----:B------:R-:W-:Y:S01]  /*3050*/  UIADD3 UR5, UPT, UPT, UR9, 0x1d, URZ ;  /* 0x0000001d09057890 */ /* 0x000fe2000fffe0ff */
[C---:B------:R-:W-:Y:S02]  /*3060*/  ISETP.LE.AND P2, PT, R0.reuse, UR20, PT ;  /* 0x0000001400007c0c */ /* 0x040fe4000bf43270 */
[C---:B------:R-:W-:Y:S02]  /*3070*/  ISETP.LE.AND P0, PT, R0.reuse, UR21, PT ;  /* 0x0000001500007c0c */ /* 0x040fe4000bf03270 */
[----:B-1----:R-:W-:Y:S02]  /*3080*/  P2R R28, PR, RZ, 0x4 ;  /* 0x00000004ff1c7803 */ /* 0x002fe40000000000 */
[C---:B------:R-:W-:Y:S02]  /*3090*/  ISETP.LE.AND P1, PT, R0.reuse, UR22, PT ;  /* 0x0000001600007c0c */ /* 0x040fe4000bf23270 */
[----:B------:R-:W-:-:S02]  /*30a0*/  ISETP.LE.AND P2, PT, R0, UR23, PT ;  /* 0x0000001700007c0c */ /* 0x000fc4000bf43270 */
[C---:B------:R-:W-:Y:S02]  /*30b0*/  ISETP.LE.AND P3, PT, R0.reuse, UR24, PT ;  /* 0x0000001800007c0c */ /* 0x040fe4000bf63270 */
[C---:B------:R-:W-:Y:S02]  /*30c0*/  ISETP.LE.AND P4, PT, R0.reuse, UR25, PT ;  /* 0x0000001900007c0c */ /* 0x040fe4000bf83270 */
[----:B------:R-:W-:Y:S01]  /*30d0*/  ISETP.LE.AND P5, PT, R0, UR26, PT ;  /* 0x0000001a00007c0c */ /* 0x000fe2000bfa3270 */
[----:B------:R-:W-:-:S12]  /*30e0*/  @P6 BRA `(.L_x_35) ;  /* 0x0000000000246947 */ /* 0x000fd80003800000 */
[----:B------:R-:W-:-:S04]  /*30f0*/  FADD R24, -R36, R24 ;  /* 0x0000001824187221 */ /* 0x000fc80000000100 */
        /* <DEDUP_REMOVED lines=8> */
.L_x_35:
[----:B------:R-:W-:-:S13]  /*3180*/  ISETP.NE.AND P6, PT, R28, RZ, PT ;  /* 0x000000ff1c00720c */ /* 0x000fda0003fc5270 */
[----:B------:R-:W-:Y:S05]  /*3190*/  @P6 BRA `(.L_x_36) ;  /* 0x0000000000246947 */ /* 0x000fea0003800000 */
        /* <DEDUP_REMOVED lines=9> */
.L_x_36:
[----:B------:R-:W-:Y:S05]  /*3230*/  @P0 BRA `(.L_x_37) ;  /* 0x0000000000240947 */ /* 0x000fea0003800000 */
[----:B------:R-:W-:-:S04]  /*3240*/  FADD R26, -R36, R26 ;  /* 0x0000001a241a7221 */ /* 0x000fc80000000100 */
        /* <DEDUP_REMOVED lines=8> */
.L_x_37:
        /* <DEDUP_REMOVED lines=10> */
.L_x_38:
        /* <DEDUP_REMOVED lines=10> */
.L_x_39:
        /* <DEDUP_REMOVED lines=10> */
.L_x_40:
        /* <DEDUP_REMOVED lines=10> */
.L_x_41:
        /* <DEDUP_REMOVED lines=10> */
.L_x_42:
[C---:B------:R-:W-:Y:S01]  /*35f0*/  ISETP.LE.AND P6, PT, R0.reuse, UR27, PT ;  /* 0x0000001b00007c0c */ /* 0x040fe2000bfc3270 */
[----:B------:R-:W-:Y:S01]  /*3600*/  UIADD3 UR6, UPT, UPT, UR9, 0x1e, URZ ;  /* 0x0000001e09067890 */ /* 0x000fe2000fffe0ff */
[C---:B------:R-:W-:Y:S02]  /*3610*/  ISETP.LE.AND P2, PT, R0.reuse, UR28, PT ;  /* 0x0000001c00007c0c */ /* 0x040fe4000bf43270 */
[C---:B------:R-:W-:Y:S02]  /*3620*/  ISETP.LE.AND P0, PT, R0.reuse, UR29, PT ;  /* 0x0000001d00007c0c */ /* 0x040fe4000bf03270 */
[----:B------:R-:W-:Y:S02]  /*3630*/  P2R R20, PR, RZ, 0x4 ;  /* 0x00000004ff147803 */ /* 0x000fe40000000000 */
        /* <DEDUP_REMOVED lines=15> */
.L_x_43:
        /* <DEDUP_REMOVED lines=11> */
.L_x_44:
        /* <DEDUP_REMOVED lines=10> */
.L_x_45:
        /* <DEDUP_REMOVED lines=10> */
.L_x_46:
        /* <DEDUP_REMOVED lines=10> */
.L_x_47:
        /* <DEDUP_REMOVED lines=10> */
.L_x_48:
        /* <DEDUP_REMOVED lines=10> */
.L_x_49:
        /* <DEDUP_REMOVED lines=10> */
.L_x_50:
        /* <DEDUP_REMOVED lines=20> */
.L_x_51:
        /* <DEDUP_REMOVED lines=11> */
.L_x_52:
        /* <DEDUP_REMOVED lines=10> */
.L_x_53:
        /* <DEDUP_REMOVED lines=10> */
.L_x_54:
        /* <DEDUP_REMOVED lines=10> */
.L_x_55:
        /* <DEDUP_REMOVED lines=10> */
.L_x_56:
        /* <DEDUP_REMOVED lines=10> */
.L_x_57:
        /* <DEDUP_REMOVED lines=10> */
.L_x_25:
[----:B------:R-:W-:Y:S01]  /*4150*/  IADD3 R0, PT, PT, R0, 0x1f, RZ ;  /* 0x0000001f00007810 */ /* 0x000fe20007ffe0ff */
[----:B------:R-:W-:Y:S01]  /*4160*/  UIADD3 UR4, UPT, UPT, UR4, 0x1, URZ ;  /* 0x0000000104047890 */ /* 0x000fe2000fffe0ff */
[----:B------:R-:W-:Y:S01]  /*4170*/  BAR.SYNC.DEFER_BLOCKING 0x0 ;  /* 0x0000000000007b1d */ /* 0x000fe20000010000 */
[----:B------:R-:W-:Y:S01]  /*4180*/  FFMA R37, R2, R37, R3 ;  /* 0x0000002502257223 */ /* 0x000fe20000000003 */
[----:B------:R-:W-:-:S04]  /*4190*/  SHF.R.U32.HI R0, RZ, 0x5, R0 ;  /* 0x00000005ff007819 */ /* 0x000fc80000011600 */
[----:B------:R-:W-:-:S13]  /*41a0*/  ISETP.NE.AND P0, PT, R0, UR4, PT ;  /* 0x0000000400007c0c */ /* 0x000fda000bf05270 */
[----:B------:R-:W-:Y:S05]  /*41b0*/  @P0 BRA `(.L_x_58) ;  /* 0xffffffc000180947 */ /* 0x000fea000383ffff */
[----:B------:R-:W5:Y:S01]  /*41c0*/  LDC R0, c[0x0][0x3ac] ;  /* 0x0000eb00ff007b82 */ /* 0x000f620000000800 */
[----:B------:R-:W0:Y:S01]  /*41d0*/  F2F.F64.F32 R2, R37 ;  /* 0x0000002500027310 */ /* 0x000e220000201800 */
[----:B------:R-:W-:Y:S01]  /*41e0*/  UMOV UR4, 0xa0b5ed8d ;  /* 0xa0b5ed8d00047882 */ /* 0x000fe20000000000 */
[----:B------:R-:W-:Y:S01]  /*41f0*/  UMOV UR5, 0x3eb0c6f7 ;  /* 0x3eb0c6f700057882 */ /* 0x000fe20000000000 */
[----:B------:R-:W-:Y:S01]  /*4200*/  BSSY.RECONVERGENT B0, `(.L_x_59) ;  /* 0x00001f9000007945 */ /* 0x000fe20003800200 */
[----:B-----5:R-:W-:-:S13]  /*4210*/  ISETP.GE.AND P0, PT, R0, 0x1, PT ;  /* 0x000000010000780c */ /* 0x020fda0003f06270 */
[----:B0-----:R-:W-:-:S14]  /*4220*/  DSETP.LEU.OR P0, PT, R2, UR4, !P0 ;  /* 0x0000000402007e2a */ /* 0x001fdc000c70b400 */
[----:B------:R-:W-:Y:S05]  /*4230*/  @P0 BRA `(.L_x_60) ;  /* 0x0000001c00d40947 */ /* 0x000fea0003800000 */
[----:B-12---:R-:W0:Y:S01]  /*4240*/  LDC R11, c[0x0][0x3ac] ;  /* 0x0000eb00ff0b7b82 */ /* 0x006e220000000800 */
[----:B------:R-:W-:Y:S02]  /*4250*/  ISETP.GE.U32.AND P0, PT, R0, 0x10, PT ;  /* 0x000000100000780c */ /* 0x000fe40003f06070 */
[----:B------:R-:W-:Y:S01]  /*4260*/  MOV R13, RZ ;  /* 0x000000ff000d7202 */ /* 0x000fe20000000f00 */
[----:B0-----:R-:W-:-:S10]  /*4270*/  IMAD R2, R38, R11, RZ ;  /* 0x0000000b26027224 */ /* 0x001fd400078e02ff */
[----:B------:R-:W-:Y:S05]  /*4280*/  @!P0 BRA `(.L_x_61) ;  /* 0x0000000c00dc8947 */ /* 0x000fea0003800000 */
[----:B----4-:R-:W0:Y:S01]  /*4290*/  LDC.64 R4, c[0x0][0x398] ;  /* 0x0000e600ff047b82 */ /* 0x010e220000000a00 */
[----:B------:R-:W-:Y:S02]  /*42a0*/  LOP3.LUT R13, R0, 0x7ffffff0, RZ, 0xc0, !PT ;  /* 0x7ffffff0000d7812 */ /* 0x000fe400078ec0ff */
[----:B------:R-:W-:Y:S02]  /*42b0*/  IADD3 R12, PT, PT, R1, 0x20, RZ ;  /* 0x00000020010c7810 */ /* 0x000fe40007ffe0ff */
[----:B------:R-:W-:Y:S01]  /*42c0*/  IADD3 R10, PT, PT, -R13, RZ, RZ ;  /* 0x000000ff0d0a7210 */ /* 0x000fe20007ffe1ff */
[----:B0-----:R-:W-:-:S03]  /*42d0*/  IMAD.WIDE.U32 R4, R2, 0x4, R4 ;  /* 0x0000000402047825 */ /* 0x001fc600078e0004 */
[----:B------:R-:W-:-:S04]  /*42e0*/  IADD3 R14, P0, PT, R4, 0x20, RZ ;  /* 0x00000020040e7810 */ /* 0x000fc80007f1e0ff */
[----:B------:R-:W-:-:S09]  /*42f0*/  IADD3.X R15, PT, PT, RZ, R5, RZ, P0, !PT ;  /* 0x00000005ff0f7210 */ /* 0x000fd200007fe4ff */
.L_x_94:
[----:B------:R-:W2:Y:S01]  /*4300*/  LDL.128 R4, [R12+-0x20] ;  /* 0xffffe0000c047983 */ /* 0x000ea20000100c00 */
[----:B------:R-:W0:Y:S01]  /*4310*/  MUFU.RCP R0, R37 ;  /* 0x0000002500007308 */ /* 0x000e220000001000 */
[----:B------:R-:W-:Y:S01]  /*4320*/  BSSY.RECONVERGENT B3, `(.L_x_62) ;  /* 0x000000c000037945 */ /* 0x000fe20003800200 */
[----:B------:R-:W-:Y:S01]  /*4330*/  MOV R9, R15 ;  /* 0x0000000f00097202 */ /* 0x000fe20000000f00 */
[----:B0-----:R-:W-:-:S04]  /*4340*/  FFMA R3, -R37, R0, 1 ;  /* 0x3f80000025037423 */ /* 0x001fc80000000100 */
[----:B------:R-:W-:Y:S01]  /*4350*/  FFMA R3, R0, R3, R0 ;  /* 0x0000000300037223 */ /* 0x000fe20000000000 */
[----:B--2---:R-:W0:Y:S03]  /*4360*/  FCHK P0, R4, R37 ;  /* 0x0000002504007302 */ /* 0x004e260000000000 */
[----:B------:R-:W-:-:S04]  /*4370*/  FFMA R0, R4, R3, RZ ;  /* 0x0000000304007223 */ /* 0x000fc800000000ff */
[----:B------:R-:W-:-:S04]  /*4380*/  FFMA R8, -R37, R0, R4 ;  /* 0x0000000025087223 */ /* 0x000fc80000000104 */
[----:B------:R-:W-:Y:S01]  /*4390*/  FFMA R3, R3, R8, R0 ;  /* 0x0000000803037223 */ /* 0x000fe20000000000 */
[----:B------:R-:W-:Y:S01]  /*43a0*/  MOV R8, R14 ;  /* 0x0000000e00087202 */ /* 0x000fe20000000f00 */
[----:B0-----:R-:W-:Y:S06]  /*43b0*/  @!P0 BRA `(.L_x_63) ;  /* 0x0000000000088947 */ /* 0x001fec0003800000 */
[----:B------:R-:W-:-:S07]  /*43c0*/  MOV R14, 0x43e0 ;  /* 0x000043e0000e7802 */ /* 0x000fce0000000f00 */
[----:B---3--:R-:W-:Y:S05]  /*43d0*/  CALL.REL.NOINC `($__internal_0_$__cuda_sm3x_div_rn_noftz_f32_slowpath) ;  /* 0x0000001c00f07944 */ /* 0x008fea0003c00000 */
.L_x_63:
[----:B------:R-:W-:Y:S05]  /*43e0*/  BSYNC.RECONVERGENT B3 ;  /* 0x0000000000037941 */ /* 0x000fea0003800200 */
.L_x_62:
[----:B------:R-:W0:Y:S01]  /*43f0*/  MUFU.RCP R0, R37 ;  /* 0x0000002500007308 */ /* 0x000e220000001000 */
[----:B------:R1:W-:Y:S01]  /*4400*/  STG.E desc[UR14][R8.64+-0x20], R3 ;  /* 0xffffe00308007986 */ /* 0x0003e2000c10190e */
[----:B------:R-:W-:Y:S06]  /*4410*/  BSSY.RECONVERGENT B3, `(.L_x_64) ;  /* 0x000000c000037945 */ /* 0x000fec0003800200 */
[----:B------:R-:W2:Y:S01]  /*4420*/  FCHK P0, R5, R37 ;  /* 0x0000002505007302 */ /* 0x000ea20000000000 */
[----:B0-----:R-:W-:-:S04]  /*4430*/  FFMA R15, -R37, R0, 1 ;  /* 0x3f800000250f7423 */ /* 0x001fc80000000100 */
[----:B------:R-:W-:-:S04]  /*4440*/  FFMA R17, R0, R15, R0 ;  /* 0x0000000f00117223 */ /* 0x000fc80000000000 */
[----:B------:R-:W-:-:S04]  /*4450*/  FFMA R0, R5, R17, RZ ;  /* 0x0000001105007223 */ /* 0x000fc800000000ff */
[----:B------:R-:W-:-:S04]  /*4460*/  FFMA R15, -R37, R0, R5 ;  /* 0x00000000250f7223 */ /* 0x000fc80000000105 */
[----:B------:R-:W-:Y:S01]  /*4470*/  FFMA R15, R17, R15, R0 ;  /* 0x0000000f110f7223 */ /* 0x000fe20000000000 */
[----:B-12---:R-:W-:Y:S06]  /*4480*/  @!P0 BRA `(.L_x_65) ;  /* 0x0000000000108947 */ /* 0x006fec0003800000 */
[----:B------:R-:W-:Y:S02]  /*4490*/  MOV R4, R5 ;  /* 0x0000000500047202 */ /* 0x000fe40000000f00 */
[----:B------:R-:W-:-:S07]  /*44a0*/  MOV R14, 0x44c0 ;  /* 0x000044c0000e7802 */ /* 0x000fce0000000f00 */
[----:B---3--:R-:W-:Y:S05]  /*44b0*/  CALL.REL.NOINC `($__internal_0_$__cuda_sm3x_div_rn_noftz_f32_slowpath) ;  /* 0x0000001c00b87944 */ /* 0x008fea0003c00000 */
[----:B------:R-:W-:-:S07]  /*44c0*/  MOV R15, R3 ;  /* 0x00000003000f7202 */ /* 0x000fce0000000f00 */
.L_x_65:
[----:B------:R-:W-:Y:S05]  /*44d0*/  BSYNC.RECONVERGENT B3 ;  /* 0x0000000000037941 */ /* 0x000fea0003800200 */
.L_x_64:
        /* <DEDUP_REMOVED lines=13> */
.L_x_67:
[----:B------:R-:W-:Y:S05]  /*45b0*/  BSYNC.RECONVERGENT B3 ;  /* 0x0000000000037941 */ /* 0x000fea0003800200 */
.L_x_66:
        /* <DEDUP_REMOVED lines=14> */
.L_x_69:
[----:B------:R-:W-:Y:S05]  /*46a0*/  BSYNC.RECONVERGENT B3 ;  /* 0x0000000000037941 */ /* 0x000fea0003800200 */
.L_x_68:
[----:B------:R-:W2:Y:S01]  /*46b0*/  LDL.128 R4, [R12+-0x10] ;  /* 0xfffff0000c047983 */ /* 0x000ea20000100c00 */
[----:B------:R-:W0:Y:S01]  /*46c0*/  MUFU.RCP R0, R37 ;  /* 0x0000002500007308 */ /* 0x000e220000001000 */
[----:B------:R-:W-:Y:S02]  /*46d0*/  BSSY.RECONVERGENT B3, `(.L_x_70) ;  /* 0x000000b000037945 */ /* 0x000fe40003800200 */
[----:B------:R1:W-:Y:S01]  /*46e0*/  STG.E desc[UR14][R8.64+-0x14], R15 ;  /* 0xffffec0f08007986 */ /* 0x0003e2000c10190e */
[----:B0-----:R-:W-:-:S04]  /*46f0*/  FFMA R3, -R37, R0, 1 ;  /* 0x3f80000025037423 */ /* 0x001fc80000000100 */
[----:B------:R-:W-:Y:S01]  /*4700*/  FFMA R3, R0, R3, R0 ;  /* 0x0000000300037223 */ /* 0x000fe20000000000 */
[----:B--2---:R-:W0:Y:S03]  /*4710*/  FCHK P0, R4, R37 ;  /* 0x0000002504007302 */ /* 0x004e260000000000 */
[----:B------:R-:W-:-:S04]  /*4720*/  FFMA R0, R3, R4, RZ ;  /* 0x0000000403007223 */ /* 0x000fc800000000ff */
[----:B------:R-:W-:-:S04]  /*4730*/  FFMA R17, -R37, R0, R4 ;  /* 0x0000000025117223 */ /* 0x000fc80000000104 */
[----:B------:R-:W-:Y:S01]  /*4740*/  FFMA R3, R3, R17, R0 ;  /* 0x0000001103037223 */ /* 0x000fe20000000000 */
[----:B01----:R-:W-:Y:S06]  /*4750*/  @!P0 BRA `(.L_x_71) ;  /* 0x0000000000088947 */ /* 0x003fec0003800000 */
[----:B------:R-:W-:-:S07]  /*4760*/  MOV R14, 0x4780 ;  /* 0x00004780000e7802 */ /* 0x000fce0000000f00 */
[----:B---3--:R-:W-:Y:S05]  /*4770*/  CALL.REL.NOINC `($__internal_0_$__cuda_sm3x_div_rn_noftz_f32_slowpath) ;  /* 0x0000001c00087944 */ /* 0x008fea0003c00000 */
.L_x_71:
[----:B------:R-:W-:Y:S05]  /*4780*/  BSYNC.RECONVERGENT B3 ;  /* 0x0000000000037941 */ /* 0x000fea0003800200 */
.L_x_70:
        /* <DEDUP_REMOVED lines=14> */
.L_x_73:
[----:B------:R-:W-:Y:S05]  /*4870*/  BSYNC.RECONVERGENT B3 ;  /* 0x0000000000037941 */ /* 0x000fea0003800200 */
.L_x_72:
        /* <DEDUP_REMOVED lines=13> */
.L_x_75:
[----:B------:R-:W-:Y:S05]  /*4950*/  BSYNC.RECONVERGENT B3 ;  /* 0x0000000000037941 */ /* 0x000fea0003800200 */
.L_x_74:
        /* <DEDUP_REMOVED lines=14> */
.L_x_77:
[----:B------:R-:W-:Y:S05]  /*4a40*/  BSYNC.RECONVERGENT B3 ;  /* 0x0000000000037941 */ /* 0x000fea0003800200 */
.L_x_76:
[----:B------:R-:W2:Y:S01]  /*4a50*/  LDL.128 R4, [R12] ;  /* 0x000000000c047983 */ /* 0x000ea20000100c00 */
        /* <DEDUP_REMOVED lines=12> */
.L_x_79:
[----:B------:R-:W-:Y:S05]  /*4b20*/  BSYNC.RECONVERGENT B3 ;  /* 0x0000000000037941 */ /* 0x000fea0003800200 */
.L_x_78:
        /* <DEDUP_REMOVED lines=14> */
.L_x_81:
[----:B------:R-:W-:Y:S05]  /*4c10*/  BSYNC.RECONVERGENT B3 ;  /* 0x0000000000037941 */ /* 0x000fea0003800200 */
.L_x_80:
        /* <DEDUP_REMOVED lines=13> */
.L_x_83:
[----:B------:R-:W-:Y:S05]  /*4cf0*/  BSYNC.RECONVERGENT B3 ;  /* 0x0000000000037941 */ /* 0x000fea0003800200 */
.L_x_82:
        /* <DEDUP_REMOVED lines=14> */
.L_x_85:
[----:B------:R-:W-:Y:S05]  /*4de0*/  BSYNC.RECONVERGENT B3 ;  /* 0x0000000000037941 */ /* 0x000fea0003800200 */
.L_x_84:
[----:B------:R-:W2:Y:S01]  /*4df0*/  LDL.128 R4, [R12+0x10] ;  /* 0x000010000c047983 */ /* 0x000ea20000100c00 */
        /* <DEDUP_REMOVED lines=12> */
.L_x_87:
[----:B------:R-:W-:Y:S05]  /*4ec0*/  BSYNC.RECONVERGENT B3 ;  /* 0x0000000000037941 */ /* 0x000fea0003800200 */
.L_x_86:
        /* <DEDUP_REMOVED lines=14> */
.L_x_89:
[----:B------:R-:W-:Y:S05]  /*4fb0*/  BSYNC.RECONVERGENT B3 ;  /* 0x0000000000037941 */ /* 0x000fea0003800200 */
.L_x_88:
        /* <DEDUP_REMOVED lines=13> */
.L_x_91:
[----:B------:R-:W-:Y:S05]  /*5090*/  BSYNC.RECONVERGENT B3 ;  /* 0x0000000000037941 */ /* 0x000fea0003800200 */
.L_x_90:
        /* <DEDUP_REMOVED lines=14> */
.L_x_93:
[----:B------:R-:W-:Y:S05]  /*5180*/  BSYNC.RECONVERGENT B3 ;  /* 0x0000000000037941 */ /* 0x000fea0003800200 */
.L_x_92:
[----:B------:R0:W-:Y:S01]  /*5190*/  STG.E desc[UR14][R8.64+0x1c], R5 ;  /* 0x00001c0508007986 */ /* 0x0001e2000c10190e */
[----:B------:R-:W-:Y:S02]  /*51a0*/  IADD3 R10, PT, PT, R10, 0x10, RZ ;  /* 0x000000100a0a7810 */ /* 0x000fe40007ffe0ff */
[----:B------:R-:W-:Y:S02]  /*51b0*/  IADD3 R14, P1, PT, R8, 0x40, RZ ;  /* 0x00000040080e7810 */ /* 0x000fe40007f3e0ff */
[----:B------:R-:W-:Y:S02]  /*51c0*/  ISETP.NE.AND P0, PT, R10, RZ, PT ;  /* 0x000000ff0a00720c */ /* 0x000fe40003f05270 */
[----:B------:R-:W-:Y:S02]  /*51d0*/  IADD3.X R15, PT, PT, RZ, R9, RZ, P1, !PT ;  /* 0x00000009ff0f7210 */ /* 0x000fe40000ffe4ff */
[----:B------:R-:W-:-:S09]  /*51e0*/  IADD3 R12, PT, PT, R12, 0x40, RZ ;  /* 0x000000400c0c7810 */ /* 0x000fd20007ffe0ff */
[----:B0-----:R-:W-:Y:S05]  /*51f0*/  @P0 BRA `(.L_x_94) ;  /* 0xfffffff000400947 */ /* 0x001fea000383ffff */
.L_x_61:
[----:B------:R-:W-:-:S04]  /*5200*/  LOP3.LUT R0, R11, 0xf, RZ, 0xc0, !PT ;  /* 0x0000000f0b007812 */ /* 0x000fc800078ec0ff */
[----:B------:R-:W-:-:S13]  /*5210*/  ISETP.NE.AND P0, PT, R0, RZ, PT ;  /* 0x000000ff0000720c */ /* 0x000fda0003f05270 */
[----:B------:R-:W-:Y:S05]  /*5220*/  @!P0 BRA `(.L_x_60) ;  /* 0x0000000c00d88947 */ /* 0x000fea0003800000 */
[----:B------:R-:W-:-:S13]  /*5230*/  ISETP.GE.U32.AND P0, PT, R0, 0x8, PT ;  /* 0x000000080000780c */ /* 0x000fda0003f06070 */
[----:B------:R-:W-:Y:S05]  /*5240*/  @!P0 BRA `(.L_x_95) ;  /* 0x0000000800188947 */ /* 0x000fea0003800000 */
[----:B----4-:R-:W-:-:S05]  /*5250*/  LEA R5, R13, UR13, 0x2 ;  /* 0x0000000d0d057c11 */ /* 0x010fca000f8e10ff */
[----:B------:R-:W2:Y:S01]  /*5260*/  LDL R6, [R5] ;  /* 0x0000000005067983 */ /* 0x000ea20000100800 */
[----:B------:R-:W0:Y:S01]  /*5270*/  MUFU.RCP R0, R37 ;  /* 0x0000002500007308 */ /* 0x000e220000001000 */
[----:B------:R-:W-:Y:S01]  /*5280*/  BSSY.RECONVERGENT B3, `(.L_x_96) ;  /* 0x000000b000037945 */ /* 0x000fe20003800200 */
[----:B0-----:R-:W-:-:S04]  /*5290*/  FFMA R3, -R37, R0, 1 ;  /* 0x3f80000025037423 */ /* 0x001fc80000000100 */
[----:B------:R-:W-:Y:S02]  /*52a0*/  FFMA R0, R0, R3, R0 ;  /* 0x0000000300007223 */ /* 0x000fe40000000000 */
[----:B--2---:R-:W0:Y:S02]  /*52b0*/  FCHK P0, R6, R37 ;  /* 0x0000002506007302 */ /* 0x004e240000000000 */
[----:B------:R-:W-:-:S04]  /*52c0*/  FFMA R3, R0, R6, RZ ;  /* 0x0000000600037223 */ /* 0x000fc800000000ff */
[----:B------:R-:W-:-:S04]  /*52d0*/  FFMA R4, -R37, R3, R6 ;  /* 0x0000000325047223 */ /* 0x000fc80000000106 */
[----:B------:R-:W-:Y:S01]  /*52e0*/  FFMA R3, R0, R4, R3 ;  /* 0x0000000400037223 */ /* 0x000fe20000000003 */
[----:B0-----:R-:W-:Y:S06]  /*52f0*/  @!P0 BRA `(.L_x_97) ;  /* 0x00000000000c8947 */ /* 0x001fec0003800000 */
[----:B------:R-:W-:Y:S02]  /*5300*/  MOV R4, R6 ;  /* 0x0000000600047202 */ /* 0x000fe40000000f00 */
[----:B------:R-:W-:-:S07]  /*5310*/  MOV R14, 0x5330 ;  /* 0x00005330000e7802 */ /* 0x000fce0000000f00 */
[----:B---3--:R-:W-:Y:S05]  /*5320*/  CALL.REL.NOINC `($__internal_0_$__cuda_sm3x_div_rn_noftz_f32_slowpath) ;  /* 0x00000010001c7944 */ /* 0x008fea0003c00000 */
.L_x_97:
[----:B------:R-:W-:Y:S05]  /*5330*/  BSYNC.RECONVERGENT B3 ;  /* 0x0000000000037941 */ /* 0x000fea0003800200 */
.L_x_96:
[----:B------:R-:W2:Y:S01]  /*5340*/  LDL R8, [R5+0x4] ;  /* 0x0000040005087983 */ /* 0x000ea20000100800 */
[----:B------:R-:W0:Y:S01]  /*5350*/  LDC.64 R6, c[0x0][0x398] ;  /* 0x0000e600ff067b82 */ /* 0x000e220000000a00 */
[----:B------:R-:W1:Y:S01]  /*5360*/  MUFU.RCP R0, R37 ;  /* 0x0000002500007308 */ /* 0x000e620000001000 */
[----:B------:R-:W-:Y:S01]  /*5370*/  IADD3 R9, PT, PT, R2, R13, RZ ;  /* 0x0000000d02097210 */ /* 0x000fe20007ffe0ff */
[----:B------:R-:W-:Y:S04]  /*5380*/  BSSY.RECONVERGENT B3, `(.L_x_98) ;  /* 0x000000e000037945 */ /* 0x000fe80003800200 */
[----:B0-----:R-:W-:-:S04]  /*5390*/  IMAD.WIDE.U32 R6, R9, 0x4, R6 ;  /* 0x0000000409067825 */ /* 0x001fc800078e0006 */
[----:B-1----:R-:W-:Y:S01]  /*53a0*/  FFMA R9, -R37, R0, 1 ;  /* 0x3f80000025097423 */ /* 0x002fe20000000100 */
[----:B------:R0:W-:Y:S03]  /*53b0*/  STG.E desc[UR14][R6.64], R3 ;  /* 0x0000000306007986 */ /* 0x0001e6000c10190e */
[----:B------:R-:W-:Y:S01]  /*53c0*/  FFMA R0, R0, R9, R0 ;  /* 0x0000000900007223 */ /* 0x000fe20000000000 */
[----:B--2---:R-:W1:Y:S03]  /*53d0*/  FCHK P0, R8, R37 ;  /* 0x0000002508007302 */ /* 0x004e660000000000 */
[----:B------:R-:W-:-:S04]  /*53e0*/  FFMA R4, R0, R8, RZ ;  /* 0x0000000800047223 */ /* 0x000fc800000000ff */
[----:B------:R-:W-:-:S04]  /*53f0*/  FFMA R9, -R37, R4, R8 ;  /* 0x0000000425097223 */ /* 0x000fc80000000108 */
[----:B------:R-:W-:Y:S01]  /*5400*/  FFMA R9, R0, R9, R4 ;  /* 0x0000000900097223 */ /* 0x000fe20000000004 */
[----:B01----:R-:W-:Y:S06]  /*5410*/  @!P0 BRA `(.L_x_99) ;  /* 0x0000000000108947 */ /* 0x003fec0003800000 */
[----:B------:R-:W-:Y:S02]  /*5420*/  MOV R4, R8 ;  /* 0x0000000800047202 */ /* 0x000fe40000000f00 */
[----:B------:R-:W-:-:S07]  /*5430*/  MOV R14, 0x5450 ;  /* 0x00005450000e7802 */ /* 0x000fce0000000f00 */
[----:B---3--:R-:W-:Y:S05]  /*5440*/  CALL.REL.NOINC `($__internal_0_$__cuda_sm3x_div_rn_noftz_f32_slowpath) ;  /* 0x0000000c00d47944 */ /* 0x008fea0003c00000 */
[----:B------:R-:W-:-:S07]  /*5450*/  MOV R9, R3 ;  /* 0x0000000300097202 */ /* 0x000fce0000000f00 */
.L_x_99:
[----:B------:R-:W-:Y:S05]  /*5460*/  BSYNC.RECONVERGENT B3 ;  /* 0x0000000000037941 */ /* 0x000fea0003800200 */
.L_x_98:
[----:B------:R-:W2:Y:S01]  /*5470*/  LDL R8, [R5+0x8] ;  /* 0x0000080005087983 */ /* 0x000ea20000100800 */
[----:B------:R-:W0:Y:S01]  /*5480*/  LDCU.64 UR4, c[0x0][0x398] ;  /* 0x00007300ff0477ac */ /* 0x000e220008000a00 */
[----:B------:R-:W-:Y:S01]  /*5490*/  IADD3 R0, P0, PT, R2, R13, RZ ;  /* 0x0000000d02007210 */ /* 0x000fe20007f1e0ff */
[----:B------:R-:W1:Y:S01]  /*54a0*/  MUFU.RCP R4, R37 ;  /* 0x0000002500047308 */ /* 0x000e620000001000 */
[----:B------:R-:W-:Y:S02]  /*54b0*/  BSSY.RECONVERGENT B3, `(.L_x_100) ;  /* 0x000000f000037945 */ /* 0x000fe40003800200 */
[----:B------:R-:W-:Y:S02]  /*54c0*/  IADD3.X R3, PT, PT, RZ, RZ, RZ, P0, !PT ;  /* 0x000000ffff037210 */ /* 0x000fe400007fe4ff */
[----:B0-----:R-:W-:-:S04]  /*54d0*/  LEA R6, P0, R0, UR4, 0x2 ;  /* 0x0000000400067c11 */ /* 0x001fc8000f8010ff */
[----:B------:R-:W-:Y:S01]  /*54e0*/  LEA.HI.X R7, R0, UR5, R3, 0x2, P0 ;  /* 0x0000000500077c11 */ /* 0x000fe200080f1403 */
[----:B-1----:R-:W-:-:S04]  /*54f0*/  FFMA R3, -R37, R4, 1 ;  /* 0x3f80000025037423 */ /* 0x002fc80000000104 */
[----:B------:R0:W-:Y:S01]  /*5500*/  STG.E desc[UR14][R6.64+0x4], R9 ;  /* 0x0000040906007986 */ /* 0x0001e2000c10190e */
[----:B------:R-:W-:Y:S02]  /*5510*/  FFMA R0, R4, R3, R4 ;  /* 0x0000000304007223 */ /* 0x000fe40000000004 */
[----:B--2---:R-:W1:Y:S02]  /*5520*/  FCHK P0, R8, R37 ;  /* 0x0000002508007302 */ /* 0x004e640000000000 */
[----:B------:R-:W-:-:S04]  /*5530*/  FFMA R3, R0, R8, RZ ;  /* 0x0000000800037223 */ /* 0x000fc800000000ff */
[----:B------:R-:W-:-:S04]  /*5540*/  FFMA R4, -R37, R3, R8 ;  /* 0x0000000325047223 */ /* 0x000fc80000000108 */
[----:B------:R-:W-:Y:S01]  /*5550*/  FFMA R3, R0, R4, R3 ;  /* 0x0000000400037223 */ /* 0x000fe20000000003 */
[----:B01----:R-:W-:Y:S06]  /*5560*/  @!P0 BRA `(.L_x_101) ;  /* 0x00000000000c8947 */ /* 0x003fec0003800000 */
[----:B------:R-:W-:Y:S02]  /*5570*/  MOV R4, R8 ;  /* 0x0000000800047202 */ /* 0x000fe40000000f00 */
[----:B------:R-:W-:-:S07]  /*5580*/  MOV R14, 0x55a0 ;  /* 0x000055a0000e7802 */ /* 0x000fce0000000f00 */
[----:B---3--:R-:W-:Y:S05]  /*5590*/  CALL.REL.NOINC `($__internal_0_$__cuda_sm3x_div_rn_noftz_f32_slowpath) ;  /* 0x0000000c00807944 */ /* 0x008fea0003c00000 */
.L_x_101:
[----:B------:R-:W-:Y:S05]  /*55a0*/  BSYNC.RECONVERGENT B3 ;  /* 0x0000000000037941 */ /* 0x000fea0003800200 */
.L_x_100:
[----:B------:R-:W2:Y:S01]  /*55b0*/  LDL R8, [R5+0xc] ;  /* 0x00000c0005087983 */ /* 0x000ea20000100800 */
        /* <DEDUP_REMOVED lines=14> */
.L_x_103:
[----:B------:R-:W-:Y:S05]  /*56a0*/  BSYNC.RECONVERGENT B3 ;  /* 0x0000000000037941 */ /* 0x000fea0003800200 */
.L_x_102:
        /* <DEDUP_REMOVED lines=14> */
.L_x_105:
[----:B------:R-:W-:Y:S05]  /*5790*/  BSYNC.RECONVERGENT B3 ;  /* 0x0000000000037941 */ /* 0x000fea0003800200 */
.L_x_104:
        /* <DEDUP_REMOVED lines=15> */
.L_x_107:
[----:B------:R-:W-:Y:S05]  /*5890*/  BSYNC.RECONVERGENT B3 ;  /* 0x0000000000037941 */ /* 0x000fea0003800200 */
.L_x_106:
        /* <DEDUP_REMOVED lines=14> */
.L_x_109:
[----:B------:R-:W-:Y:S05]  /*5980*/  BSYNC.RECONVERGENT B3 ;  /* 0x0000000000037941 */ /* 0x000fea0003800200 */
.L_x_108:
        /* <DEDUP_REMOVED lines=15> */
.L_x_111:
[----:B------:R-:W-:Y:S05]  /*5a80*/  BSYNC.RECONVERGENT B3 ;  /* 0x0000000000037941 */ /* 0x000fea0003800200 */
.L_x_110:
[----:B------:R0:W-:Y:S01]  /*5a90*/  STG.E desc[UR14][R6.64+0x1c], R9 ;  /* 0x00001c0906007986 */ /* 0x0001e2000c10190e */
[----:B------:R-:W-:-:S07]  /*5aa0*/  IADD3 R13, PT, PT, R13, 0x8, RZ ;  /* 0x000000080d0d7810 */ /* 0x000fce0007ffe0ff */
.L_x_95:
[----:B------:R-:W-:-:S04]  /*5ab0*/  LOP3.LUT R0, R11, 0x7, RZ, 0xc0, !PT ;  /* 0x000000070b007812 */ /* 0x000fc800078ec0ff */
[----:B------:R-:W-:-:S13]  /*5ac0*/  ISETP.NE.AND P0, PT, R0, RZ, PT ;  /* 0x000000ff0000720c */ /* 0x000fda0003f05270 */
[----:B------:R-:W-:Y:S05]  /*5ad0*/  @!P0 BRA `(.L_x_60) ;  /* 0x0000000400ac8947 */ /* 0x000fea0003800000 */
[----:B------:R-:W-:-:S13]  /*5ae0*/  ISETP.GE.U32.AND P0, PT, R0, 0x4, PT ;  /* 0x000000040000780c */ /* 0x000fda0003f06070 */
[----:B------:R-:W-:Y:S05]  /*5af0*/  @!P0 BRA `(.L_x_112) ;  /* 0x0000000400208947 */ /* 0x000fea0003800000 */
[----:B----4-:R-:W-:-:S05]  /*5b00*/  LEA R5, R13, UR13, 0x2 ;  /* 0x0000000d0d057c11 */ /* 0x010fca000f8e10ff */
[----:B0-----:R-:W2:Y:S01]  /*5b10*/  LDL R6, [R5] ;  /* 0x0000000005067983 */ /* 0x001ea20000100800 */
        /* <DEDUP_REMOVED lines=12> */
.L_x_114:
[----:B------:R-:W-:Y:S05]  /*5be0*/  BSYNC.RECONVERGENT B3 ;  /* 0x0000000000037941 */ /* 0x000fea0003800200 */
.L_x_113:
        /* <DEDUP_REMOVED lines=18> */
.L_x_116:
[----:B------:R-:W-:Y:S05]  /*5d10*/  BSYNC.RECONVERGENT B3 ;  /* 0x0000000000037941 */ /* 0x000fea0003800200 */
.L_x_115:
        /* <DEDUP_REMOVED lines=19> */
.L_x_118:
[----:B------:R-:W-:Y:S05]  /*5e50*/  BSYNC.RECONVERGENT B3 ;  /* 0x0000000000037941 */ /* 0x000fea0003800200 */
.L_x_117:
        /* <DEDUP_REMOVED lines=15> */
.L_x_120:
[----:B------:R-:W-:Y:S05]  /*5f50*/  BSYNC.RECONVERGENT B3 ;  /* 0x0000000000037941 */ /* 0x000fea0003800200 */
.L_x_119:
[----:B------:R1:W-:Y:S01]  /*5f60*/  STG.E desc[UR14][R6.64+0xc], R9 ;  /* 0x00000c0906007986 */ /* 0x0003e2000c10190e */
[----:B------:R-:W-:-:S07]  /*5f70*/  IADD3 R13, PT, PT, R13, 0x4, RZ ;  /* 0x000000040d0d7810 */ /* 0x000fce0007ffe0ff */
.L_x_112:
[----:B01--4-:R-:W-:-:S04]  /*5f80*/  LOP3.LUT R6, R11, 0x3, RZ, 0xc0, !PT ;  /* 0x000000030b067812 */ /* 0x013fc800078ec0ff */
[----:B------:R-:W-:-:S13]  /*5f90*/  ISETP.NE.AND P0, PT, R6, RZ, PT ;  /* 0x000000ff0600720c */ /* 0x000fda0003f05270 */
[----:B------:R-:W-:Y:S05]  /*5fa0*/  @!P0 BRA `(.L_x_60) ;  /* 0x0000000000788947 */ /* 0x000fea0003800000 */
[----:B------:R-:W0:Y:S01]  /*5fb0*/  LDC.64 R4, c[0x0][0x398] ;  /* 0x0000e600ff047b82 */ /* 0x000e220000000a00 */
[----:B------:R-:W-:Y:S01]  /*5fc0*/  IADD3 R3, PT, PT, R2, R13, RZ ;  /* 0x0000000d02037210 */ /* 0x000fe20007ffe0ff */
[----:B------:R-:W-:Y:S01]  /*5fd0*/  HFMA2 R0, -RZ, RZ, 0, 2.384185791015625e-07 ;  /* 0x00000004ff007431 */ /* 0x000fe200000001ff */
[----:B------:R-:W-:-:S04]  /*5fe0*/  IADD3 R6, PT, PT, -R6, RZ, RZ ;  /* 0x000000ff06067210 */ /* 0x000fc80007ffe1ff */
[----:B------:R-:W-:Y:S02]  /*5ff0*/  IMAD R13, R13, R0, UR13 ;  /* 0x0000000d0d0d7e24 */ /* 0x000fe4000f8e0200 */
[----:B0-----:R-:W-:-:S05]  /*6000*/  IMAD.WIDE.U32 R2, R3, 0x4, R4 ;  /* 0x0000000403027825 */ /* 0x001fca00078e0004 */
[----:B------:R-:W-:-:S07]  /*6010*/  MOV R5, R3 ;  /* 0x0000000300057202 */ /* 0x000fce0000000f00 */
.L_x_123:
[----:B0-----:R-:W2:Y:S01]  /*6020*/  LDL R8, [R13] ;  /* 0x000000000d087983 */ /* 0x001ea20000100800 */
[----:B------:R-:W0:Y:S01]  /*6030*/  MUFU.RCP R0, R37 ;  /* 0x0000002500007308 */ /* 0x000e220000001000 */
[----:B------:R-:W-:Y:S01]  /*6040*/  IADD3 R6, PT, PT, R6, 0x1, RZ ;  /* 0x0000000106067810 */ /* 0x000fe20007ffe0ff */
[----:B------:R-:W-:Y:S03]  /*6050*/  BSSY.RECONVERGENT B3, `(.L_x_121) ;  /* 0x000000c000037945 */ /* 0x000fe60003800200 */
[----:B------:R-:W-:Y:S01]  /*6060*/  ISETP.NE.AND P2, PT, R6, RZ, PT ;  /* 0x000000ff0600720c */ /* 0x000fe20003f45270 */
[----:B0-----:R-:W-:-:S04]  /*6070*/  FFMA R3, -R37, R0, 1 ;  /* 0x3f80000025037423 */ /* 0x001fc80000000100 */
[----:B------:R-:W-:Y:S01]  /*6080*/  FFMA R0, R0, R3, R0 ;  /* 0x0000000300007223 */ /* 0x000fe20000000000 */
[----:B--2---:R-:W0:Y:S03]  /*6090*/  FCHK P0, R8, R37 ;  /* 0x0000002508007302 */ /* 0x004e260000000000 */
[----:B------:R-:W-:-:S04]  /*60a0*/  FFMA R3, R0, R8, RZ ;  /* 0x0000000800037223 */ /* 0x000fc800000000ff */
[----:B------:R-:W-:-:S04]  /*60b0*/  FFMA R4, -R37, R3, R8 ;  /* 0x0000000325047223 */ /* 0x000fc80000000108 */
[----:B------:R-:W-:Y:S01]  /*60c0*/  FFMA R3, R0, R4, R3 ;  /* 0x0000000400037223 */ /* 0x000fe20000000003 */
[----:B0-----:R-:W-:Y:S06]  /*60d0*/  @!P0 BRA `(.L_x_122) ;  /* 0x00000000000c8947 */ /* 0x001fec0003800000 */
[----:B------:R-:W-:Y:S02]  /*60e0*/  MOV R4, R8 ;  /* 0x0000000800047202 */ /* 0x000fe40000000f00 */
[----:B------:R-:W-:-:S07]  /*60f0*/  MOV R14, 0x6110 ;  /* 0x00006110000e7802 */ /* 0x000fce0000000f00 */
[----:B---3--:R-:W-:Y:S05]  /*6100*/  CALL.REL.NOINC `($__internal_0_$__cuda_sm3x_div_rn_noftz_f32_slowpath) ;  /* 0x0000000000a47944 */ /* 0x008fea0003c00000 */
.L_x_122:
[----:B------:R-:W-:Y:S05]  /*6110*/  BSYNC.RECONVERGENT B3 ;  /* 0x0000000000037941 */ /* 0x000fea0003800200 */
.L_x_121:
[----:B------:R-:W-:Y:S02]  /*6120*/  MOV R8, R2 ;  /* 0x0000000200087202 */ /* 0x000fe40000000f00 */
[-C--:B------:R-:W-:Y:S02]  /*6130*/  MOV R9, R5.reuse ;  /* 0x0000000500097202 */ /* 0x080fe40000000f00 */
[----:B------:R-:W-:Y:S02]  /*6140*/  IADD3 R2, P0, PT, R2, 0x4, RZ ;  /* 0x0000000402027810 */ /* 0x000fe40007f1e0ff */
[----:B------:R-:W-:Y:S01]  /*6150*/  IADD3 R13, PT, PT, R13, 0x4, RZ ;  /* 0x000000040d0d7810 */ /* 0x000fe20007ffe0ff */
[----:B------:R0:W-:Y:S01]  /*6160*/  STG.E desc[UR14][R8.64], R3 ;  /* 0x0000000308007986 */ /* 0x0001e2000c10190e */
[----:B------:R-:W-:Y:S01]  /*6170*/  IADD3.X R5, PT, PT, RZ, R5, RZ, P0, !PT ;  /* 0x00000005ff057210 */ /* 0x000fe200007fe4ff */
[----:B------:R-:W-:Y:S08]  /*6180*/  @P2 BRA `(.L_x_123) ;  /* 0xfffffffc00a42947 */ /* 0x000ff0000383ffff */
.L_x_60:
[----:B------:R-:W-:Y:S05]  /*6190*/  BSYNC.RECONVERGENT B0 ;  /* 0x0000000000007941 */ /* 0x000fea0003800200 */
.L_x_59:
[C---:B------:R-:W-:Y:S01]  /*61a0*/  FMUL R0, R37.reuse, 8388608 ;  /* 0x4b00000025007820 */ /* 0x040fe20000400000 */
[----:B------:R-:W-:Y:S01]  /*61b0*/  FSETP.GEU.AND P0, PT, R37, 1.175494350822287508e-38, PT ;  /* 0x008000002500780b */ /* 0x000fe20003f0e000 */
[----:B0-----:R-:W-:-:S03]  /*61c0*/  HFMA2 R3, -RZ, RZ, 1.5048828125, 33.21875 ;  /* 0x3e055027ff037431 */ /* 0x001fc600000001ff */
[----:B------:R-:W-:Y:S02]  /*61d0*/  FSEL R0, R0, R37, !P0 ;  /* 0x0000002500007208 */ /* 0x000fe40004000000 */
[----:B-12-4-:R-:W-:Y:S02]  /*61e0*/  FSEL R4, RZ, -23, P0 ;  /* 0xc1b80000ff047808 */ /* 0x016fe40000000000 */
[C---:B------:R-:W-:Y:S02]  /*61f0*/  IADD3 R2, PT, PT, R0.reuse, -0x3f2aaaab, RZ ;  /* 0xc0d5555500027810 */ /* 0x040fe40007ffe0ff */
[----:B------:R-:W-:Y:S02]  /*6200*/  ISETP.GT.U32.AND P0, PT, R0, 0x7f7fffff, PT ;  /* 0x7f7fffff0000780c */ /* 0x000fe40003f04070 */
[----:B------:R-:W-:-:S04]  /*6210*/  LOP3.LUT R5, R2, 0xff800000, RZ, 0xc0, !PT ;  /* 0xff80000002057812 */ /* 0x000fc800078ec0ff */
[-C--:B------:R-:W-:Y:S02]  /*6220*/  IADD3 R2, PT, PT, R0, -R5.reuse, RZ ;  /* 0x8000000500027210 */ /* 0x080fe40007ffe0ff */
[----:B------:R-:W-:-:S03]  /*6230*/  I2FP.F32.S32 R5, R5 ;  /* 0x0000000500057245 */ /* 0x000fc60000201400 */
[----:B------:R-:W-:Y:S02]  /*6240*/  FADD R6, R2, -1 ;  /* 0xbf80000002067421 */ /* 0x000fe40000000000 */
[----:B------:R-:W-:Y:S01]  /*6250*/  FFMA R4, R5, 1.1920928955078125e-07, R4 ;  /* 0x3400000005047823 */ /* 0x000fe20000000004 */
[----:B------:R-:W-:Y:S01]  /*6260*/  MOV R5, 0x7f800000 ;  /* 0x7f80000000057802 */ /* 0x000fe20000000f00 */
[----:B------:R-:W-:-:S04]  /*6270*/  FFMA R3, R6, -R3, 0.14084610342979431152 ;  /* 0x3e1039f606037423 */ /* 0x000fc80000000803 */
[----:B------:R-:W-:-:S04]  /*6280*/  FFMA R3, R6, R3, -0.12148627638816833496 ;  /* 0xbdf8cdcc06037423 */ /* 0x000fc80000000003 */
[----:B------:R-:W-:-:S04]  /*6290*/  FFMA R3, R6, R3, 0.13980610668659210205 ;  /* 0x3e0f295506037423 */ /* 0x000fc80000000003 */
[----:B------:R-:W-:-:S04]  /*62a0*/  FFMA R3, R6, R3, -0.16684235632419586182 ;  /* 0xbe2ad8b906037423 */ /* 0x000fc80000000003 */
[----:B------:R-:W-:-:S04]  /*62b0*/  FFMA R3, R6, R3, 0.20012299716472625732 ;  /* 0x3e4ced0b06037423 */ /* 0x000fc80000000003 */
[----:B------:R-:W-:-:S04]  /*62c0*/  FFMA R3, R6, R3, -0.24999669194221496582 ;  /* 0xbe7fff2206037423 */ /* 0x000fc80000000003 */
[C---:B------:R-:W-:Y:S02]  /*62d0*/  FFMA R7, R6.reuse, R3, 0.33333182334899902344 ;  /* 0x3eaaaa7806077423 */ /* 0x040fe40000000003 */
[----:B------:R-:W0:Y:S02]  /*62e0*/  LDC.64 R2, c[0x0][0x3a0] ;  /* 0x0000e800ff027b82 */ /* 0x000e240000000a00 */
[----:B------:R-:W-:-:S04]  /*62f0*/  FFMA R7, R6, R7, -0.5 ;  /* 0xbf00000006077423 */ /* 0x000fc80000000007 */
[----:B------:R-:W-:-:S04]  /*6300*/  FMUL R7, R6, R7 ;  /* 0x0000000706077220 */ /* 0x000fc80000400000 */
[----:B------:R-:W-:-:S04]  /*6310*/  FFMA R7, R6, R7, R6 ;  /* 0x0000000706077223 */ /* 0x000fc80000000006 */
[----:B------:R-:W-:Y:S01]  /*6320*/  FFMA R4, R4, 0.69314718246459960938, R7 ;  /* 0x3f31721804047823 */ /* 0x000fe20000000007 */
[C---:B------:R-:W-:Y:S01]  /*6330*/  @P0 FFMA R4, R0.reuse, R5, +INF ;  /* 0x7f80000000040423 */ /* 0x040fe20000000005 */
[----:B------:R-:W-:-:S04]  /*6340*/  FSETP.NEU.AND P0, PT, R0, RZ, PT ;  /* 0x000000ff0000720b */ /* 0x000fc80003f0d000 */
[----:B------:R-:W-:Y:S01]  /*6350*/  FSEL R5, R4, -INF , P0 ;  /* 0xff80000004057808 */ /* 0x000fe20000000000 */
[----:B0-----:R-:W-:-:S04]  /*6360*/  IMAD.WIDE.U32 R38, R38, 0x4, R2 ;  /* 0x0000000426267825 */ /* 0x001fc800078e0002 */
[----:B------:R-:W-:-:S05]  /*6370*/  FADD R5, R36, R5 ;  /* 0x0000000524057221 */ /* 0x000fca0000000000 */
[----:B------:R-:W-:Y:S01]  /*6380*/  STG.E desc[UR14][R38.64], R5 ;  /* 0x0000000526007986 */ /* 0x000fe2000c10190e */
[----:B------:R-:W-:Y:S05]  /*6390*/  EXIT ;  /* 0x000000000000794d */ /* 0x000fea0003800000 */
        .weak           $__internal_0_$__cuda_sm3x_div_rn_noftz_f32_slowpath
        .type           $__internal_0_$__cuda_sm3x_div_rn_noftz_f32_slowpath,@function
        .size           $__internal_0_$__cuda_sm3x_div_rn_noftz_f32_slowpath,(.L_x_136 - $__internal_0_$__cuda_sm3x_div_rn_noftz_f32_slowpath)
$__internal_0_$__cuda_sm3x_div_rn_noftz_f32_slowpath:
[----:B------:R-:W-:Y:S01]  /*63a0*/  SHF.R.U32.HI R3, RZ, 0x17, R37 ;  /* 0x00000017ff037819 */ /* 0x000fe20000011625 */
[----:B------:R-:W-:Y:S01]  /*63b0*/  BSSY.RECONVERGENT B1, `(.L_x_124) ;  /* 0x0000064000017945 */ /* 0x000fe20003800200 */
[----:B------:R-:W-:Y:S02]  /*63c0*/  SHF.R.U32.HI R0, RZ, 0x17, R4 ;  /* 0x00000017ff007819 */ /* 0x000fe40000011604 */
[----:B------:R-:W-:Y:S02]  /*63d0*/  LOP3.LUT R3, R3, 0xff, RZ, 0xc0, !PT ;  /* 0x000000ff03037812 */ /* 0x000fe400078ec0ff */
[----:B------:R-:W-:Y:S02]  /*63e0*/  LOP3.LUT R0, R0, 0xff, RZ, 0xc0, !PT ;  /* 0x000000ff00007812 */ /* 0x000fe400078ec0ff */
[----:B------:R-:W-:Y:S02]  /*63f0*/  IADD3 R19, PT, PT, R3, -0x1, RZ ;  /* 0xffffffff03137810 */ /* 0x000fe40007ffe0ff */
[----:B------:R-:W-:-:S02]  /*6400*/  IADD3 R18, PT, PT, R0, -0x1, RZ ;  /* 0xffffffff00127810 */ /* 0x000fc40007ffe0ff */
[----:B------:R-:W-:Y:S02]  /*6410*/  ISETP.GT.U32.AND P0, PT, R19, 0xfd, PT ;  /* 0x000000fd1300780c */ /* 0x000fe40003f04070 */
[----:B------:R-:W-:Y:S02]  /*6420*/  MOV R17, R4 ;  /* 0x0000000400117202 */ /* 0x000fe40000000f00 */
[----:B------:R-:W-:Y:S02]  /*6430*/  ISETP.GT.U32.OR P0, PT, R18, 0xfd, P0 ;  /* 0x000000fd1200780c */ /* 0x000fe40000704470 */
[----:B------:R-:W-:-:S11]  /*6440*/  MOV R16, R37 ;  /* 0x0000002500107202 */ /* 0x000fd60000000f00 */
[----:B------:R-:W-:Y:S01]  /*6450*/  @!P0 MOV R15, RZ ;  /* 0x000000ff000f8202 */ /* 0x000fe20000000f00 */
[----:B------:R-:W-:Y:S06]  /*6460*/  @!P0 BRA `(.L_x_125) ;  /* 0x00000000005c8947 */ /* 0x000fec0003800000 */
[----:B------:R-:W-:Y:S02]  /*6470*/  FSETP.GTU.FTZ.AND P0, PT, |R4|, +INF , PT ;  /* 0x7f8000000400780b */ /* 0x000fe40003f1c200 */
[----:B------:R-:W-:-:S04]  /*6480*/  FSETP.GTU.FTZ.AND P1, PT, |R37|, +INF , PT ;  /* 0x7f8000002500780b */ /* 0x000fc80003f3c200 */
[----:B------:R-:W-:-:S13]  /*6490*/  PLOP3.LUT P0, PT, P0, P1, PT, 0xf8, 0x8f ;  /* 0x00000000008f781c */ /* 0x000fda0000703f70 */
[----:B------:R-:W-:Y:S05]  /*64a0*/  @P0 BRA `(.L_x_126) ;  /* 0x00000004004c0947 */ /* 0x000fea0003800000 */
[----:B------:R-:W-:-:S13]  /*64b0*/  LOP3.LUT P0, RZ, R16, 0x7fffffff, R17, 0xc8, !PT ;  /* 0x7fffffff10ff7812 */ /* 0x000fda000780c811 */
[----:B------:R-:W-:Y:S05]  /*64c0*/  @!P0 BRA `(.L_x_127) ;  /* 0x00000004003c8947 */ /* 0x000fea0003800000 */
[C---:B------:R-:W-:Y:S02]  /*64d0*/  FSETP.NEU.FTZ.AND P0, PT, |R4|.reuse, +INF , PT ;  /* 0x7f8000000400780b */ /* 0x040fe40003f1d200 */
[----:B------:R-:W-:Y:S02]  /*64e0*/  FSETP.NEU.FTZ.AND P3, PT, |R37|, +INF , PT ;  /* 0x7f8000002500780b */ /* 0x000fe40003f7d200 */
[----:B------:R-:W-:-:S11]  /*64f0*/  FSETP.NEU.FTZ.AND P1, PT, |R4|, +INF , PT ;  /* 0x7f8000000400780b */ /* 0x000fd60003f3d200 */
[----:B------:R-:W-:Y:S05]  /*6500*/  @!P3 BRA !P0, `(.L_x_127) ;  /* 0x00000004002cb947 */ /* 0x000fea0004000000 */
[----:B------:R-:W-:-:S04]  /*6510*/  LOP3.LUT P0, RZ, R17, 0x7fffffff, RZ, 0xc0, !PT ;  /* 0x7fffffff11ff7812 */ /* 0x000fc8000780c0ff */
[----:B------:R-:W-:-:S13]  /*6520*/  PLOP3.LUT P0, PT, P3, P0, PT, 0x2f, 0xf2 ;  /* 0x0000000000f2781c */ /* 0x000fda0001f00577 */
[----:B------:R-:W-:Y:S05]  /*6530*/  @P0 BRA `(.L_x_128) ;  /* 0x0000000400180947 */ /* 0x000fea0003800000 */
[----:B------:R-:W-:-:S04]  /*6540*/  LOP3.LUT P0, RZ, R16, 0x7fffffff, RZ, 0xc0, !PT ;  /* 0x7fffffff10ff7812 */ /* 0x000fc8000780c0ff */
[----:B------:R-:W-:-:S13]  /*6550*/  PLOP3.LUT P0, PT, P1, P0, PT, 0x2f, 0xf2 ;  /* 0x0000000000f2781c */ /* 0x000fda0000f00577 */
[----:B------:R-:W-:Y:S05]  /*6560*/  @P0 BRA `(.L_x_129) ;  /* 0x0000000400000947 */ /* 0x000fea0003800000 */
[----:B------:R-:W-:Y:S02]  /*6570*/  ISETP.GE.AND P0, PT, R18, RZ, PT ;  /* 0x000000ff1200720c */ /* 0x000fe40003f06270 */
[----:B------:R-:W-:-:S11]  /*6580*/  ISETP.GE.AND P1, PT, R19, RZ, PT ;  /* 0x000000ff1300720c */ /* 0x000fd60003f26270 */
[----:B------:R-:W-:Y:S01]  /*6590*/  @P0 MOV R15, RZ ;  /* 0x000000ff000f0202 */ /* 0x000fe20000000f00 */
[----:B------:R-:W-:Y:S01]  /*65a0*/  @!P0 FFMA R17, R4, 1.84467440737095516160e+19, RZ ;  /* 0x5f80000004118823 */ /* 0x000fe200000000ff */
[----:B------:R-:W-:Y:S01]  /*65b0*/  @!P0 MOV R15, 0xffffffc0 ;  /* 0xffffffc0000f8802 */ /* 0x000fe20000000f00 */
[----:B------:R-:W-:-:S03]  /*65c0*/  @!P1 FFMA R16, R37, 1.84467440737095516160e+19, RZ ;  /* 0x5f80000025109823 */ /* 0x000fc600000000ff */
[----:B------:R-:W-:-:S07]  /*65d0*/  @!P1 IADD3 R15, PT, PT, R15, 0x40, RZ ;  /* 0x000000400f0f9810 */ /* 0x000fce0007ffe0ff */
.L_x_125:
[----:B------:R-:W-:Y:S01]  /*65e0*/  LEA R19, R3, 0xc0800000, 0x17 ;  /* 0xc080000003137811 */ /* 0x000fe200078eb8ff */
[----:B------:R-:W-:Y:S01]  /*65f0*/  BSSY.RECONVERGENT B2, `(.L_x_130) ;  /* 0x0000036000027945 */ /* 0x000fe20003800200 */
[----:B------:R-:W-:Y:S02]  /*6600*/  IADD3 R4, PT, PT, R0, -0x7f, RZ ;  /* 0xffffff8100047810 */ /* 0x000fe40007ffe0ff */
[----:B------:R-:W-:-:S03]  /*6610*/  IADD3 R18, PT, PT, -R19, R16, RZ ;  /* 0x0000001013127210 */ /* 0x000fc60007ffe1ff */
[----:B------:R-:W-:Y:S01]  /*6620*/  IMAD R0, R4, -0x800000, R17 ;  /* 0xff80000004007824 */ /* 0x000fe200078e0211 */
[----:B------:R-:W0:Y:S01]  /*6630*/  MUFU.RCP R16, R18 ;  /* 0x0000001200107308 */ /* 0x000e220000001000 */
[----:B------:R-:W-:Y:S01]  /*6640*/  FADD.FTZ R19, -R18, -RZ ;  /* 0x800000ff12137221 */ /* 0x000fe20000010100 */
[----:B------:R-:W-:-:S04]  /*6650*/  IADD3 R4, PT, PT, R4, 0x7f, -R3 ;  /* 0x0000007f04047810 */ /* 0x000fc80007ffe803 */
[----:B------:R-:W-:Y:S01]  /*6660*/  IADD3 R15, PT, PT, R4, R15, RZ ;  /* 0x0000000f040f7210 */ /* 0x000fe20007ffe0ff */
[----:B0-----:R-:W-:-:S04]  /*6670*/  FFMA R21, R16, R19, 1 ;  /* 0x3f80000010157423 */ /* 0x001fc80000000013 */
[----:B------:R-:W-:-:S04]  /*6680*/  FFMA R17, R16, R21, R16 ;  /* 0x0000001510117223 */ /* 0x000fc80000000010 */
[----:B------:R-:W-:-:S04]  /*6690*/  FFMA R16, R0, R17, RZ ;  /* 0x0000001100107223 */ /* 0x000fc800000000ff */
[----:B------:R-:W-:-:S04]  /*66a0*/  FFMA R20, R19, R16, R0 ;  /* 0x0000001013147223 */ /* 0x000fc80000000000 */
[----:B------:R-:W-:-:S04]  /*66b0*/  FFMA R16, R17, R20, R16 ;  /* 0x0000001411107223 */ /* 0x000fc80000000010 */
[----:B------:R-:W-:-:S04]  /*66c0*/  FFMA R19, R19, R16, R0 ;  /* 0x0000001013137223 */ /* 0x000fc80000000000 */
[----:B------:R-:W-:-:S05]  /*66d0*/  FFMA R0, R17, R19, R16 ;  /* 0x0000001311007223 */ /* 0x000fca0000000010 */
[----:B------:R-:W-:-:S04]  /*66e0*/  SHF.R.U32.HI R3, RZ, 0x17, R0 ;  /* 0x00000017ff037819 */ /* 0x000fc80000011600 */
[----:B------:R-:W-:-:S04]  /*66f0*/  LOP3.LUT R3, R3, 0xff, RZ, 0xc0, !PT ;  /* 0x000000ff03037812 */ /* 0x000fc800078ec0ff */
[----:B------:R-:W-:-:S04]  /*6700*/  IADD3 R4, PT, PT, R3, R15, RZ ;  /* 0x0000000f03047210 */ /* 0x000fc80007ffe0ff */
[----:B------:R-:W-:-:S04]  /*6710*/  IADD3 R3, PT, PT, R4, -0x1, RZ ;  /* 0xffffffff04037810 */ /* 0x000fc80007ffe0ff */
[----:B------:R-:W-:-:S13]  /*6720*/  ISETP.GE.U32.AND P0, PT, R3, 0xfe, PT ;  /* 0x000000fe0300780c */ /* 0x000fda0003f06070 */
[----:B------:R-:W-:Y:S05]  /*6730*/  @!P0 BRA `(.L_x_131) ;  /* 0x0000000000808947 */ /* 0x000fea0003800000 */
[----:B------:R-:W-:-:S13]  /*6740*/  ISETP.GT.AND P0, PT, R4, 0xfe, PT ;  /* 0x000000fe0400780c */ /* 0x000fda0003f04270 */
[----:B------:R-:W-:Y:S05]  /*6750*/  @P0 BRA `(.L_x_132) ;  /* 0x00000000006c0947 */ /* 0x000fea0003800000 */
[----:B------:R-:W-:-:S13]  /*6760*/  ISETP.GE.AND P0, PT, R4, 0x1, PT ;  /* 0x000000010400780c */ /* 0x000fda0003f06270 */
[----:B------:R-:W-:Y:S05]  /*6770*/  @P0 BRA `(.L_x_133) ;  /* 0x0000000000740947 */ /* 0x000fea0003800000 */
[----:B------:R-:W-:Y:S02]  /*6780*/  ISETP.GE.AND P0, PT, R4, -0x18, PT ;  /* 0xffffffe80400780c */ /* 0x000fe40003f06270 */
[----:B------:R-:W-:-:S11]  /*6790*/  LOP3.LUT R0, R0, 0x80000000, RZ, 0xc0, !PT ;  /* 0x8000000000007812 */ /* 0x000fd600078ec0ff */
[----:B------:R-:W-:Y:S05]  /*67a0*/  @!P0 BRA `(.L_x_133) ;  /* 0x0000000000688947 */ /* 0x000fea0003800000 */
[-CC-:B------:R-:W-:Y:S01]  /*67b0*/  FFMA.RZ R3, R17, R19.reuse, R16.reuse ;  /* 0x0000001311037223 */ /* 0x180fe2000000c010 */
[C---:B------:R-:W-:Y:S02]  /*67c0*/  IADD3 R18, PT, PT, R4.reuse, 0x20, RZ ;  /* 0x0000002004127810 */ /* 0x040fe40007ffe0ff */
[C---:B------:R-:W-:Y:S02]  /*67d0*/  ISETP.NE.AND P3, PT, R4.reuse, RZ, PT ;  /* 0x000000ff0400720c */ /* 0x040fe40003f65270 */
[----:B------:R-:W-:Y:S01]  /*67e0*/  LOP3.LUT R15, R3, 0x7fffff, RZ, 0xc0, !PT ;  /* 0x007fffff030f7812 */ /* 0x000fe200078ec0ff */
[CCC-:B------:R-:W-:Y:S01]  /*67f0*/  FFMA.RP R3, R17.reuse, R19.reuse, R16.reuse ;  /* 0x0000001311037223 */ /* 0x1c0fe20000008010 */
[----:B------:R-:W-:Y:S01]  /*6800*/  FFMA.RM R16, R17, R19, R16 ;  /* 0x0000001311107223 */ /* 0x000fe20000004010 */
[----:B------:R-:W-:Y:S02]  /*6810*/  ISETP.NE.AND P1, PT, R4, RZ, PT ;  /* 0x000000ff0400720c */ /* 0x000fe40003f25270 */
[----:B------:R-:W-:-:S02]  /*6820*/  LOP3.LUT R15, R15, 0x800000, RZ, 0xfc, !PT ;  /* 0x008000000f0f7812 */ /* 0x000fc400078efcff */
[----:B------:R-:W-:Y:S02]  /*6830*/  IADD3 R4, PT, PT, -R4, RZ, RZ ;  /* 0x000000ff04047210 */ /* 0x000fe40007ffe1ff */
[----:B------:R-:W-:Y:S02]  /*6840*/  SHF.L.U32 R18, R15, R18, RZ ;  /* 0x000000120f127219 */ /* 0x000fe400000006ff */
[----:B------:R-:W-:Y:S02]  /*6850*/  FSETP.NEU.FTZ.AND P0, PT, R3, R16, PT ;  /* 0x000000100300720b */ /* 0x000fe40003f1d000 */
[----:B------:R-:W-:Y:S02]  /*6860*/  SEL R4, R4, RZ, P3 ;  /* 0x000000ff04047207 */ /* 0x000fe40001800000 */
[----:B------:R-:W-:Y:S02]  /*6870*/  ISETP.NE.AND P1, PT, R18, RZ, P1 ;  /* 0x000000ff1200720c */ /* 0x000fe40000f25270 */
[----:B------:R-:W-:-:S02]  /*6880*/  SHF.R.U32.HI R4, RZ, R4, R15 ;  /* 0x00000004ff047219 */ /* 0x000fc4000001160f */
[----:B------:R-:W-:Y:S02]  /*6890*/  PLOP3.LUT P0, PT, P0, P1, PT, 0xf8, 0x8f ;  /* 0x00000000008f781c */ /* 0x000fe40000703f70 */
[----:B------:R-:W-:Y:S02]  /*68a0*/  SHF.R.U32.HI R16, RZ, 0x1, R4 ;  /* 0x00000001ff107819 */ /* 0x000fe40000011604 */
[----:B------:R-:W-:-:S04]  /*68b0*/  SEL R3, RZ, 0x1, !P0 ;  /* 0x00000001ff037807 */ /* 0x000fc80004000000 */
[----:B------:R-:W-:-:S04]  /*68c0*/  LOP3.LUT R3, R3, 0x1, R16, 0xf8, !PT ;  /* 0x0000000103037812 */ /* 0x000fc800078ef810 */
[----:B------:R-:W-:-:S04]  /*68d0*/  LOP3.LUT R3, R3, R4, RZ, 0xc0, !PT ;  /* 0x0000000403037212 */ /* 0x000fc800078ec0ff */
[----:B------:R-:W-:-:S04]  /*68e0*/  IADD3 R3, PT, PT, R16, R3, RZ ;  /* 0x0000000310037210 */ /* 0x000fc80007ffe0ff */
[----:B------:R-:W-:Y:S01]  /*68f0*/  LOP3.LUT R0, R3, R0, RZ, 0xfc, !PT ;  /* 0x0000000003007212 */ /* 0x000fe200078efcff */
[----:B------:R-:W-:Y:S06]  /*6900*/  BRA `(.L_x_133) ;  /* 0x0000000000107947 */ /* 0x000fec0003800000 */
.L_x_132:
[----:B------:R-:W-:-:S04]  /*6910*/  LOP3.LUT R0, R0, 0x80000000, RZ, 0xc0, !PT ;  /* 0x8000000000007812 */ /* 0x000fc800078ec0ff */
[----:B------:R-:W-:Y:S01]  /*6920*/  LOP3.LUT R0, R0, 0x7f800000, RZ, 0xfc, !PT ;  /* 0x7f80000000007812 */ /* 0x000fe200078efcff */
[----:B------:R-:W-:Y:S06]  /*6930*/  BRA `(.L_x_133) ;  /* 0x0000000000047947 */ /* 0x000fec0003800000 */
.L_x_131:
[----:B------:R-:W-:-:S07]  /*6940*/  LEA R0, R15, R0, 0x17 ;  /* 0x000000000f007211 */ /* 0x000fce00078eb8ff */
.L_x_133:
[----:B------:R-:W-:Y:S05]  /*6950*/  BSYNC.RECONVERGENT B2 ;  /* 0x0000000000027941 */ /* 0x000fea0003800200 */
.L_x_130:
[----:B------:R-:W-:Y:S05]  /*6960*/  BRA `(.L_x_134) ;  /* 0x0000000000207947 */ /* 0x000fea0003800000 */
.L_x_129:
[----:B------:R-:W-:-:S04]  /*6970*/  LOP3.LUT R0, R16, 0x80000000, R17, 0x48, !PT ;  /* 0x8000000010007812 */ /* 0x000fc800078e4811 */
[----:B------:R-:W-:Y:S01]  /*6980*/  LOP3.LUT R0, R0, 0x7f800000, RZ, 0xfc, !PT ;  /* 0x7f80000000007812 */ /* 0x000fe200078efcff */
[----:B------:R-:W-:Y:S06]  /*6990*/  BRA `(.L_x_134) ;  /* 0x0000000000147947 */ /* 0x000fec0003800000 */
.L_x_128:
[----:B------:R-:W-:Y:S01]  /*69a0*/  LOP3.LUT R0, R16, 0x80000000, R17, 0x48, !PT ;  /* 0x8000000010007812 */ /* 0x000fe200078e4811 */
[----:B------:R-:W-:Y:S06]  /*69b0*/  BRA `(.L_x_134) ;  /* 0x00000000000c7947 */ /* 0x000fec0003800000 */
.L_x_127:
[----:B------:R-:W0:Y:S01]  /*69c0*/  MUFU.RSQ R0, -QNAN ;  /* 0xffc0000000007908 */ /* 0x000e220000001400 */
[----:B------:R-:W-:Y:S05]  /*69d0*/  BRA `(.L_x_134) ;  /* 0x0000000000047947 */ /* 0x000fea0003800000 */
.L_x_126:
[----:B------:R-:W-:-:S07]  /*69e0*/  FADD.FTZ R0, R4, R37 ;  /* 0x0000002504007221 */ /* 0x000fce0000010000 */
.L_x_134:
[----:B------:R-:W-:Y:S05]  /*69f0*/  BSYNC.RECONVERGENT B1 ;  /* 0x0000000000017941 */ /* 0x000fea0003800200 */
.L_x_124:
[----:B------:R-:W-:Y:S01]  /*6a00*/  HFMA2 R15, -RZ, RZ, 0, 0 ;  /* 0x00000000ff0f7431 */ /* 0x000fe200000001ff */
[----:B0-----:R-:W-:-:S03]  /*6a10*/  MOV R3, R0 ;  /* 0x0000000000037202 */ /* 0x001fc60000000f00 */
[----:B------:R-:W-:Y:S05]  /*6a20*/  RET.REL.NODEC R14 `(_Z36flash_attention_kernel_v2_single_gpuPKfS0_S0_PfS1_iif) ;  /* 0xffffff940e747950 */ /* 0x000fea0003c3ffff */
.L_x_135:
[----:B------:R-:W-:-:S00]  /*6a30*/  BRA `(.L_x_135) ;  /* 0xfffffffc00fc7947 */ /* 0x000fc0000383ffff */
[----:B------:R-:W-:-:S00]  /*6a40*/  NOP ;  /* 0x0000000000007918 */ /* 0x000fc00000000000 */
        /* <DEDUP_REMOVED lines=11> */
.L_x_136:


//--------------------- .nv.shared._Z36flash_attention_kernel_v2_single_gpuPKfS0_S0_PfS1_iif --------------------------
	.section	.nv.shared._Z36flash_attention_kernel_v2_single_gpuPKfS0_S0_PfS1_iif,"aw",@nobits
	.sectionflags	@""
	.align	4
.nv.shared._Z36flash_attention_kernel_v2_single_gpuPKfS0_S0_PfS1_iif:
	.zero		17408


//--------------------- .nv.shared.reserved.0     --------------------------
	.section	.nv.shared.reserved.0,"aw",@nobits
	.weak		__nv_reservedSMEM_offset_0_alias
	.size		__nv_reservedSMEM_offset_0_alias, 0, 64
	.other		__nv_reservedSMEM_offset_0_alias,@"STO_CUDA_RESERVED_SHARED STV_DEFAULT"
__nv_reservedSMEM_offset_0_alias:
	.zero		0
	.zero		64


//--------------------- .nv.constant0._Z36flash_attention_kernel_v2_single_gpuPKfS0_S0_PfS1_iif --------------------------
	.section	.nv.constant0._Z36flash_attention_kernel_v2_single_gpuPKfS0_S0_PfS1_iif,"a",@progbits
	.sectionflags	@""
	.align	4
.nv.constant0._Z36flash_attention_kernel_v2_single_gpuPKfS0_S0_PfS1_iif:
	.zero		948


//--------------------- SYMBOLS --------------------------

	.type		.nv.reservedSmem.offset0,@object
	.size		.nv.reservedSmem.offset0,0x4
	.type		.nv.reservedSmem.cap,@object
	.size		.nv.reservedSmem.cap,0x4
